def matmul_kernel(
    a_ptr,
    b_ptr,
    c_ptr,
    M,
    N,
    K,
    stride_am,
    stride_ak,
    stride_bk,
    stride_bn,
    stride_cm,
    stride_cn,
    BLOCK_M: tl.constexpr,
    BLOCK_N: tl.constexpr,
    BLOCK_K: tl.constexpr,
    GROUP_M: tl.constexpr,
):
    pid = tl.program_id(axis=0)
    num_pid_m = tl.cdiv(M, BLOCK_M)
    num_pid_n = tl.cdiv(N, BLOCK_N)
    num_pid_in_group = GROUP_M * num_pid_n
    group_id = pid // num_pid_in_group
    first_pid_m = group_id * GROUP_M
    group_size_m = min(num_pid_m - first_pid_m, GROUP_M)
    pid_m = first_pid_m + ((pid % num_pid_in_group) % group_size_m)
    pid_n = (pid % num_pid_in_group) // group_size_m

    offs_am = (pid_m * BLOCK_M + tl.arange(0, BLOCK_M)) % M
    offs_bn = (pid_n * BLOCK_N + tl.arange(0, BLOCK_N)) % N
    offs_k = tl.arange(0, BLOCK_K)
    a_ptrs = a_ptr + offs_am[:, None] * stride_am + offs_k[None, :] * stride_ak
    b_ptrs = b_ptr + offs_k[:, None] * stride_bk + offs_bn[None, :] * stride_bn

    acc = tl.zeros((BLOCK_M, BLOCK_N), dtype=tl.float32)
    for kk in range(0, tl.cdiv(K, BLOCK_K)):
        a = tl.load(a_ptrs, mask=offs_k[None, :] < K - kk * BLOCK_K, other=0.0)
        b = tl.load(b_ptrs, mask=offs_k[:, None] < K - kk * BLOCK_K, other=0.0)
        acc = tl.dot(a, b, acc)
        a_ptrs += BLOCK_K * stride_ak
        b_ptrs += BLOCK_K * stride_bk

    c = acc.to(c_ptr.dtype.element_ty)
    offs_cm = pid_m * BLOCK_M + tl.arange(0, BLOCK_M)
    offs_cn = pid_n * BLOCK_N + tl.arange(0, BLOCK_N)
    c_ptrs = c_ptr + offs_cm[:, None] * stride_cm + offs_cn[None, :] * stride_cn
    mask = (offs_cm[:, None] < M) & (offs_cn[None, :] < N)
    tl.store(c_ptrs, c, mask=mask)

# config = {"BLOCK_K": 64, "BLOCK_M": 128, "BLOCK_N": 128, "GROUP_M": 8, "arch": "sm_90", "dtype": "fp32", "num_ctas": 1, "num_stages": 3, "num_warps": 16}
# arch = sm_90


// ===== COMPILED SASS (sm_90a) =====

	.target	sm_90a

	.elftype	@"ET_EXEC"


//--------------------- .note.nv.tkinfo           --------------------------
	.section	.note.nv.tkinfo,"",@"SHT_NOTE"
	.sectionflags	@"SHF_NOTE_NV_TKINFO"
	.tkinfo
        /*0018*/ 	.word	0x00000002
        /*0030*/ 	.string	""
        /*0030*/ 	.string	"ptxas"
        /*0030*/ 	.string	"Cuda compilation tools, release 13.0, V13.0.88"
        /*0030*/ 	.string	"Build cuda_13.0.r13.0/compiler.36424714_0"
        /*0030*/ 	.string	"-v  -suppress-debug-info  -lineinfo  -arch sm_90a "



//--------------------- .note.nv.cuinfo           --------------------------
	.section	.note.nv.cuinfo,"",@"SHT_NOTE"
	.sectionflags	@"SHF_NOTE_NV_CUINFO"
        /*0018*/ 	.short	0x0002
        /*001a*/ 	.short	0x005a
        /*001c*/ 	.short	0x0082
	.zero		2


//--------------------- .nv.info                  --------------------------
	.section	.nv.info,"",@"SHT_CUDA_INFO"
	.align	4


	//----- nvinfo : EIATTR_REGCOUNT
	.align		4
        /*0000*/ 	.byte	0x04, 0x2f
        /*0002*/ 	.short	(.L_1 - .L_0)
	.align		4
.L_0:
        /*0004*/ 	.word	index@(matmul_kernel)
        /*0008*/ 	.word	0x00000080


	//----- nvinfo : EIATTR_FRAME_SIZE
	.align		4
.L_1:
        /*000c*/ 	.byte	0x04, 0x11
        /*000e*/ 	.short	(.L_3 - .L_2)
	.align		4
.L_2:
        /*0010*/ 	.word	index@(matmul_kernel)
        /*0014*/ 	.word	0x00000000


	//----- nvinfo : EIATTR_MIN_STACK_SIZE
	.align		4
.L_3:
        /*0018*/ 	.byte	0x04, 0x12
        /*001a*/ 	.short	(.L_5 - .L_4)
	.align		4
.L_4:
        /*001c*/ 	.word	index@(matmul_kernel)
        /*0020*/ 	.word	0x00000000
.L_5:


//--------------------- .nv.compat                --------------------------
	.section	.nv.compat,"",@"SHT_CUDA_COMPAT_INFO"
	.align	4
        /*0000*/ 	.byte	0x02, 0x09, 0x01, 0x00, 0x02, 0x02, 0x04, 0x00, 0x02, 0x05, 0x05, 0x00, 0x03, 0x07, 0x01, 0x01
        /*0010*/ 	.byte	0x02, 0x03, 0x00, 0x00, 0x02, 0x06, 0x01, 0x00, 0x04, 0x0b, 0x08, 0x00, 0x00, 0x00, 0x00, 0x00
        /*0020*/ 	.byte	0x00, 0x00, 0x00, 0x00


//--------------------- .nv.info.matmul_kernel    --------------------------
	.section	.nv.info.matmul_kernel,"",@"SHT_CUDA_INFO"
	.sectionflags	@""
	.align	4


	//----- nvinfo : EIATTR_CUDA_API_VERSION
	.align		4
        /*0000*/ 	.byte	0x04, 0x37
        /*0002*/ 	.short	(.L_7 - .L_6)
.L_6:
        /*0004*/ 	.word	0x00000082


	//----- nvinfo : EIATTR_KPARAM_INFO
	.align		4
.L_7:
        /*0008*/ 	.byte	0x04, 0x17
        /*000a*/ 	.short	(.L_9 - .L_8)
.L_8:
        /*000c*/ 	.word	0x00000000
        /*0010*/ 	.short	0x000d
        /*0012*/ 	.short	0x0048
        /*0014*/ 	.byte	0x00, 0xf4, 0x21, 0x00


	//----- nvinfo : EIATTR_KPARAM_INFO
	.align		4
.L_9:
        /*0018*/ 	.byte	0x04, 0x17
        /*001a*/ 	.short	(.L_11 - .L_10)
.L_10:
        /*001c*/ 	.word	0x00000000
        /*0020*/ 	.short	0x000c
        /*0022*/ 	.short	0x0040
        /*0024*/ 	.byte	0x00, 0xf4, 0x21, 0x00


	//----- nvinfo : EIATTR_KPARAM_INFO
	.align		4
.L_11:
        /*0028*/ 	.byte	0x04, 0x17
        /*002a*/ 	.short	(.L_13 - .L_12)
.L_12:
        /*002c*/ 	.word	0x00000000
        /*0030*/ 	.short	0x000b
        /*0032*/ 	.short	0x0038
        /*0034*/ 	.byte	0x00, 0xf0, 0x11, 0x00


	//----- nvinfo : EIATTR_KPARAM_INFO
	.align		4
.L_13:
        /*0038*/ 	.byte	0x04, 0x17
        /*003a*/ 	.short	(.L_15 - .L_14)
.L_14:
        /*003c*/ 	.word	0x00000000
        /*0040*/ 	.short	0x000a
        /*0042*/ 	.short	0x0034
        /*0044*/ 	.byte	0x00, 0xf0, 0x11, 0x00


	//----- nvinfo : EIATTR_KPARAM_INFO
	.align		4
.L_15:
        /*0048*/ 	.byte	0x04, 0x17
        /*004a*/ 	.short	(.L_17 - .L_16)
.L_16:
        /*004c*/ 	.word	0x00000000
        /*0050*/ 	.short	0x0009
        /*0052*/ 	.short	0x0030
        /*0054*/ 	.byte	0x00, 0xf0, 0x11, 0x00


	//----- nvinfo : EIATTR_KPARAM_INFO
	.align		4
.L_17:
        /*0058*/ 	.byte	0x04, 0x17
        /*005a*/ 	.short	(.L_19 - .L_18)
.L_18:
        /*005c*/ 	.word	0x00000000
        /*0060*/ 	.short	0x0008
        /*0062*/ 	.short	0x002c
        /*0064*/ 	.byte	0x00, 0xf0, 0x11, 0x00


	//----- nvinfo : EIATTR_KPARAM_INFO
	.align		4
.L_19:
        /*0068*/ 	.byte	0x04, 0x17
        /*006a*/ 	.short	(.L_21 - .L_20)
.L_20:
        /*006c*/ 	.word	0x00000000
        /*0070*/ 	.short	0x0007
        /*0072*/ 	.short	0x0028
        /*0074*/ 	.byte	0x00, 0xf0, 0x11, 0x00


	//----- nvinfo : EIATTR_KPARAM_INFO
	.align		4
.L_21:
        /*0078*/ 	.byte	0x04, 0x17
        /*007a*/ 	.short	(.L_23 - .L_22)
.L_22:
        /*007c*/ 	.word	0x00000000
        /*0080*/ 	.short	0x0006
        /*0082*/ 	.short	0x0024
        /*0084*/ 	.byte	0x00, 0xf0, 0x11, 0x00


	//----- nvinfo : EIATTR_KPARAM_INFO
	.align		4
.L_23:
        /*0088*/ 	.byte	0x04, 0x17
        /*008a*/ 	.short	(.L_25 - .L_24)
.L_24:
        /*008c*/ 	.word	0x00000000
        /*0090*/ 	.short	0x0005
        /*0092*/ 	.short	0x0020
        /*0094*/ 	.byte	0x00, 0xf0, 0x11, 0x00


	//----- nvinfo : EIATTR_KPARAM_INFO
	.align		4
.L_25:
        /*0098*/ 	.byte	0x04, 0x17
        /*009a*/ 	.short	(.L_27 - .L_26)
.L_26:
        /*009c*/ 	.word	0x00000000
        /*00a0*/ 	.short	0x0004
        /*00a2*/ 	.short	0x001c
        /*00a4*/ 	.byte	0x00, 0xf0, 0x11, 0x00


	//----- nvinfo : EIATTR_KPARAM_INFO
	.align		4
.L_27:
        /*00a8*/ 	.byte	0x04, 0x17
        /*00aa*/ 	.short	(.L_29 - .L_28)
.L_28:
        /*00ac*/ 	.word	0x00000000
        /*00b0*/ 	.short	0x0003
        /*00b2*/ 	.short	0x0018
        /*00b4*/ 	.byte	0x00, 0xf0, 0x11, 0x00


	//----- nvinfo : EIATTR_KPARAM_INFO
	.align		4
.L_29:
        /*00b8*/ 	.byte	0x04, 0x17
        /*00ba*/ 	.short	(.L_31 - .L_30)
.L_30:
        /*00bc*/ 	.word	0x00000000
        /*00c0*/ 	.short	0x0002
        /*00c2*/ 	.short	0x0010
        /*00c4*/ 	.byte	0x00, 0xf4, 0x21, 0x00


	//----- nvinfo : EIATTR_KPARAM_INFO
	.align		4
.L_31:
        /*00c8*/ 	.byte	0x04, 0x17
        /*00ca*/ 	.short	(.L_33 - .L_32)
.L_32:
        /*00cc*/ 	.word	0x00000000
        /*00d0*/ 	.short	0x0001
        /*00d2*/ 	.short	0x0008
        /*00d4*/ 	.byte	0x00, 0xf4, 0x21, 0x00


	//----- nvinfo : EIATTR_KPARAM_INFO
	.align		4
.L_33:
        /*00d8*/ 	.byte	0x04, 0x17
        /*00da*/ 	.short	(.L_35 - .L_34)
.L_34:
        /*00dc*/ 	.word	0x00000000
        /*00e0*/ 	.short	0x0000
        /*00e2*/ 	.short	0x0000
        /*00e4*/ 	.byte	0x00, 0xf4, 0x21, 0x00


	//----- nvinfo : EIATTR_SPARSE_MMA_MASK
	.align		4
.L_35:
        /*00e8*/ 	.byte	0x03, 0x50
        /*00ea*/ 	.short	0x0000


	//----- nvinfo : EIATTR_MAXREG_COUNT
	.align		4
        /*00ec*/ 	.byte	0x03, 0x1b
        /*00ee*/ 	.short	0x0080


	//----- nvinfo : EIATTR_NUM_BARRIERS
	.align		4
        /*00f0*/ 	.byte	0x02, 0x4c
        /*00f2*/ 	.byte	0x01
	.zero		1


	//----- nvinfo : EIATTR_MERCURY_ISA_VERSION
	.align		4
        /*00f4*/ 	.byte	0x03, 0x5f
        /*00f6*/ 	.short	0x0101


	//----- nvinfo : EIATTR_EXIT_INSTR_OFFSETS
	.align		4
        /*00f8*/ 	.byte	0x04, 0x1c
        /*00fa*/ 	.short	(.L_37 - .L_36)


	//   ....[0]....
.L_36:
        /*00fc*/ 	.word	0x00005e50


	//   ....[1]....
        /*0100*/ 	.word	0x00005e70


	//----- nvinfo : EIATTR_REQNTID
	.align		4
.L_37:
        /*0104*/ 	.byte	0x04, 0x10
        /*0106*/ 	.short	(.L_39 - .L_38)
.L_38:
        /*0108*/ 	.word	0x00000200
        /*010c*/ 	.word	0x00000001
        /*0110*/ 	.word	0x00000001


	//----- nvinfo : EIATTR_CBANK_PARAM_SIZE
	.align		4
.L_39:
        /*0114*/ 	.byte	0x03, 0x19
        /*0116*/ 	.short	0x0050


	//----- nvinfo : EIATTR_PARAM_CBANK
	.align		4
        /*0118*/ 	.byte	0x04, 0x0a
        /*011a*/ 	.short	(.L_41 - .L_40)
	.align		4
.L_40:
        /*011c*/ 	.word	index@(.nv.constant0.matmul_kernel)
        /*0120*/ 	.short	0x0210
        /*0122*/ 	.short	0x0050


	//----- nvinfo : EIATTR_SW_WAR
	.align		4
.L_41:
        /*0124*/ 	.byte	0x04, 0x36
        /*0126*/ 	.short	(.L_43 - .L_42)
.L_42:
        /*0128*/ 	.word	0x00000008
.L_43:


//--------------------- .nv.callgraph             --------------------------
	.section	.nv.callgraph,"",@"SHT_CUDA_CALLGRAPH"
	.align	4
	.sectionentsize	8
	.align		4
        /*0000*/ 	.word	0x00000000
	.align		4
        /*0004*/ 	.word	0xffffffff
	.align		4
        /*0008*/ 	.word	0x00000000
	.align		4
        /*000c*/ 	.word	0xfffffffe
	.align		4
        /*0010*/ 	.word	0x00000000
	.align		4
        /*0014*/ 	.word	0xfffffffd
	.align		4
        /*0018*/ 	.word	0x00000000
	.align		4
        /*001c*/ 	.word	0xfffffffc


//--------------------- .text.matmul_kernel       --------------------------
	.section	.text.matmul_kernel,"ax",@progbits
	.align	128
        .global         matmul_kernel
        .type           matmul_kernel,@function
        .size           matmul_kernel,(.L_x_3 - matmul_kernel)
        .other          matmul_kernel,@"STO_CUDA_ENTRY STV_DEFAULT"
matmul_kernel:
.text.matmul_kernel:
[----:B------:R-:W-:Y:S08]  /*0000*/  LDC R1, c[0x0][0x28] ;  /* 0x00000a00ff017b82 */ /* 0x000ff00000000800 */
[----:B------:R-:W1:Y:S01]  /*0010*/  LDC.64 R76, c[0x0][0x228] ;  /* 0x00008a00ff4c7b82 */ /* 0x000e620000000a00 */
[----:B------:R-:W2:Y:S01]  /*0020*/  S2R R5, SR_CTAID.X ;  /* 0x0000000000057919 */ /* 0x000ea20000002500 */
[----:B------:R-:W-:Y:S01]  /*0030*/  ULDC.64 UR12, c[0x0][0x230] ;  /* 0x00008c00000c7ab9 */ /* 0x000fe20000000a00 */
[----:B------:R-:W-:Y:S01]  /*0040*/  ULDC.64 UR14, c[0x0][0x238] ;  /* 0x00008e00000e7ab9 */ /* 0x000fe20000000a00 */
[----:B------:R-:W-:Y:S01]  /*0050*/  UIADD3 UR4, UR12, 0x3f, URZ ;  /* 0x0000003f0c047890 */ /* 0x000fe2000fffe03f */
[----:B------:R-:W3:Y:S01]  /*0060*/  S2R R57, SR_TID.X ;  /* 0x0000000000397919 */ /* 0x000ee20000002100 */
[----:B------:R-:W-:Y:S01]  /*0070*/  IMAD.U32 R95, RZ, RZ, UR14 ;  /* 0x0000000eff5f7e24 */ /* 0x000fe2000f8e00ff */
[----:B------:R-:W-:Y:S01]  /*0080*/  ULDC.64 UR10, c[0x0][0x210] ;  /* 0x00008400000a7ab9 */ /* 0x000fe20000000a00 */
[----:B------:R-:W-:Y:S01]  /*0090*/  UISETP.GT.AND UP0, UPT, UR4, 0x3f, UPT ;  /* 0x0000003f0400788c */ /* 0x000fe2000bf04270 */
[----:B------:R-:W-:Y:S01]  /*00a0*/  IMAD.U32 R94, RZ, RZ, UR14 ;  /* 0x0000000eff5e7e24 */ /* 0x000fe2000f8e00ff */
[----:B------:R-:W-:Y:S01]  /*00b0*/  ULDC UR8, c[0x0][0x240] ;  /* 0x0000900000087ab9 */ /* 0x000fe20000000800 */
[----:B------:R-:W-:Y:S01]  /*00c0*/  IMAD.U32 R93, RZ, RZ, UR14 ;  /* 0x0000000eff5d7e24 */ /* 0x000fe2000f8e00ff */
[----:B------:R-:W-:Y:S01]  /*00d0*/  USEL UR6, URZ, 0x4, !UP0 ;  /* 0x000000043f067887 */ /* 0x000fe2000c000000 */
[----:B------:R-:W-:Y:S01]  /*00e0*/  IMAD.U32 R92, RZ, RZ, UR14 ;  /* 0x0000000eff5c7e24 */ /* 0x000fe2000f8e00ff */
[----:B------:R-:W-:Y:S01]  /*00f0*/  ULDC.64 UR22, c[0x0][0x218] ;  /* 0x0000860000167ab9 */ /* 0x000fe20000000a00 */
[----:B------:R-:W-:Y:S01]  /*0100*/  IMAD.U32 R91, RZ, RZ, UR14 ;  /* 0x0000000eff5b7e24 */ /* 0x000fe2000f8e00ff */
[----:B------:R-:W4:Y:S01]  /*0110*/  S2UR UR5, SR_CgaCtaId ;  /* 0x00000000000579c3 */ /* 0x000f220000008800 */
[----:B------:R-:W-:Y:S01]  /*0120*/  IMAD.U32 R90, RZ, RZ, UR14 ;  /* 0x0000000eff5a7e24 */ /* 0x000fe2000f8e00ff */
[----:B------:R-:W-:Y:S01]  /*0130*/  UMOV UR7, 0x400 ;  /* 0x0000040000077882 */ /* 0x000fe20000000000 */
[----:B------:R-:W-:Y:S01]  /*0140*/  ULDC.64 UR18, c[0x0][0x208] ;  /* 0x0000820000127ab9 */ /* 0x000fe20000000a00 */
[----:B------:R-:W-:-:S02]  /*0150*/  UISETP.GT.AND UP0, UPT, UR4, 0x7f, UPT ;  /* 0x0000007f0400788c */ /* 0x000fc4000bf04270 */
[----:B------:R-:W-:Y:S01]  /*0160*/  USHF.L.U32 UR20, UR14, 0x6, URZ ;  /* 0x000000060e147899 */ /* 0x000fe2000800063f */
[----:B-1----:R-:W-:Y:S01]  /*0170*/  VIADD R0, R77, 0x7f ;  /* 0x0000007f4d007836 */ /* 0x002fe20000000000 */
[----:B------:R-:W-:-:S04]  /*0180*/  USHF.L.U32 UR16, UR15, 0x6, URZ ;  /* 0x000000060f107899 */ /* 0x000fc8000800063f */
[----:B------:R-:W-:-:S04]  /*0190*/  SHF.R.S32.HI R3, RZ, 0x1f, R0 ;  /* 0x0000001fff037819 */ /* 0x000fc80000011400 */
[----:B------:R-:W-:Y:S02]  /*01a0*/  LEA.HI R3, R3, R0, RZ, 0x7 ;  /* 0x0000000003037211 */ /* 0x000fe400078f38ff */
[----:B--2---:R-:W-:Y:S02]  /*01b0*/  IABS R8, R5 ;  /* 0x0000000500087213 */ /* 0x004fe40000000000 */
[----:B------:R-:W-:Y:S01]  /*01c0*/  SHF.R.S32.HI R3, RZ, 0x7, R3 ;  /* 0x00000007ff037819 */ /* 0x000fe20000011403 */
[C---:B---3--:R-:W-:Y:S01]  /*01d0*/  IMAD.SHL.U32 R39, R57.reuse, 0x200, RZ ;  /* 0x0000020039277824 */ /* 0x048fe200078e00ff */
[C---:B------:R-:W-:Y:S01]  /*01e0*/  LOP3.LUT R110, R57.reuse, 0x7f, RZ, 0xc0, !PT ;  /* 0x0000007f396e7812 */ /* 0x040fe200078ec0ff */
[----:B----4-:R-:W-:Y:S01]  /*01f0*/  ULEA UR7, UR5, UR7, 0x18 ;  /* 0x0000000705077291 */ /* 0x010fe2000f8ec03f */
[----:B------:R-:W-:Y:S01]  /*0200*/  LOP3.LUT R56, R57, 0x3f, RZ, 0xc0, !PT ;  /* 0x0000003f39387812 */ /* 0x000fe200078ec0ff */
[----:B------:R-:W-:Y:S01]  /*0210*/  IMAD.SHL.U32 R4, R3, 0x8, RZ ;  /* 0x0000000803047824 */ /* 0x000fe200078e00ff */
[----:B------:R-:W-:-:S04]  /*0220*/  UIADD3 UR5, UR12, -0x40, URZ ;  /* 0xffffffc00c057890 */ /* 0x000fc8000fffe03f */
[-C--:B------:R-:W-:Y:S02]  /*0230*/  IABS R7, R4.reuse ;  /* 0x0000000400077213 */ /* 0x080fe40000000000 */
[----:B------:R-:W-:Y:S02]  /*0240*/  IABS R10, R4 ;  /* 0x00000004000a7213 */ /* 0x000fe40000000000 */
[----:B------:R-:W1:Y:S08]  /*0250*/  I2F.RP R0, R7 ;  /* 0x0000000700007306 */ /* 0x000e700000209400 */
[----:B-1----:R-:W1:Y:S02]  /*0260*/  MUFU.RCP R0, R0 ;  /* 0x0000000000007308 */ /* 0x002e640000001000 */
[----:B-1----:R-:W-:-:S02]  /*0270*/  VIADD R2, R0, 0xffffffe ;  /* 0x0ffffffe00027836 */ /* 0x002fc40000000000 */
[----:B------:R-:W-:-:S04]  /*0280*/  IMAD.MOV R0, RZ, RZ, -R10 ;  /* 0x000000ffff007224 */ /* 0x000fc800078e0a0a */
[----:B------:R1:W2:Y:S02]  /*0290*/  F2I.FTZ.U32.TRUNC.NTZ R3, R2 ;  /* 0x0000000200037305 */ /* 0x0002a4000021f000 */
[----:B-1----:R-:W-:Y:S02]  /*02a0*/  IMAD.MOV.U32 R2, RZ, RZ, RZ ;  /* 0x000000ffff027224 */ /* 0x002fe400078e00ff */
[----:B--2---:R-:W-:-:S04]  /*02b0*/  IMAD.MOV R6, RZ, RZ, -R3 ;  /* 0x000000ffff067224 */ /* 0x004fc800078e0a03 */
[----:B------:R-:W-:Y:S02]  /*02c0*/  IMAD R9, R6, R7, RZ ;  /* 0x0000000706097224 */ /* 0x000fe400078e02ff */
[----:B------:R-:W-:Y:S02]  /*02d0*/  IMAD.MOV.U32 R6, RZ, RZ, R8 ;  /* 0x000000ffff067224 */ /* 0x000fe400078e0008 */
[----:B------:R-:W-:-:S04]  /*02e0*/  IMAD.HI.U32 R3, R3, R9, R2 ;  /* 0x0000000903037227 */ /* 0x000fc800078e0002 */
[----:B------:R-:W-:Y:S02]  /*02f0*/  IMAD.SHL.U32 R9, R57, 0x4, RZ ;  /* 0x0000000439097824 */ /* 0x000fe400078e00ff */
[----:B------:R-:W-:-:S03]  /*0300*/  IMAD.HI.U32 R3, R3, R6, RZ ;  /* 0x0000000603037227 */ /* 0x000fc600078e00ff */
[----:B------:R-:W-:Y:S01]  /*0310*/  LOP3.LUT R12, R9, 0x7c, RZ, 0xc0, !PT ;  /* 0x0000007c090c7812 */ /* 0x000fe200078ec0ff */
[----:B------:R-:W-:-:S05]  /*0320*/  IMAD R0, R3, R0, R6 ;  /* 0x0000000003007224 */ /* 0x000fca00078e0206 */
[----:B------:R-:W-:-:S13]  /*0330*/  ISETP.GT.U32.AND P1, PT, R7, R0, PT ;  /* 0x000000000700720c */ /* 0x000fda0003f24070 */
[----:B------:R-:W-:Y:S02]  /*0340*/  @!P1 IMAD.IADD R0, R0, 0x1, -R7 ;  /* 0x0000000100009824 */ /* 0x000fe400078e0a07 */
[----:B------:R-:W-:Y:S01]  /*0350*/  @!P1 VIADD R3, R3, 0x1 ;  /* 0x0000000103039836 */ /* 0x000fe20000000000 */
[----:B------:R-:W-:Y:S02]  /*0360*/  ISETP.NE.AND P1, PT, R4, RZ, PT ;  /* 0x000000ff0400720c */ /* 0x000fe40003f25270 */
[----:B------:R-:W-:Y:S02]  /*0370*/  ISETP.GE.U32.AND P0, PT, R0, R7, PT ;  /* 0x000000070000720c */ /* 0x000fe40003f06070 */
[----:B------:R-:W-:-:S04]  /*0380*/  LOP3.LUT R0, R5, R4, RZ, 0x3c, !PT ;  /* 0x0000000405007212 */ /* 0x000fc800078e3cff */
[----:B------:R-:W-:Y:S01]  /*0390*/  ISETP.GE.AND P2, PT, R0, RZ, PT ;  /* 0x000000ff0000720c */ /* 0x000fe20003f46270 */
[----:B------:R-:W-:-:S06]  /*03a0*/  VIADD R0, R76, 0x7f ;  /* 0x0000007f4c007836 */ /* 0x000fcc0000000000 */
[----:B------:R-:W-:-:S04]  /*03b0*/  @P0 VIADD R3, R3, 0x1 ;  /* 0x0000000103030836 */ /* 0x000fc80000000000 */
[----:B------:R-:W-:Y:S01]  /*03c0*/  IMAD.MOV.U32 R2, RZ, RZ, R3 ;  /* 0x000000ffff027224 */ /* 0x000fe200078e0003 */
[----:B------:R-:W-:-:S03]  /*03d0*/  SHF.R.S32.HI R3, RZ, 0x1f, R0 ;  /* 0x0000001fff037819 */ /* 0x000fc60000011400 */
[----:B------:R-:W-:Y:S01]  /*03e0*/  @!P2 IMAD.MOV R2, RZ, RZ, -R2 ;  /* 0x000000ffff02a224 */ /* 0x000fe200078e0a02 */
[----:B------:R-:W-:Y:S02]  /*03f0*/  @!P1 LOP3.LUT R2, RZ, R4, RZ, 0x33, !PT ;  /* 0x00000004ff029212 */ /* 0x000fe400078e33ff */
[----:B------:R-:W-:-:S03]  /*0400*/  LEA.HI R3, R3, R0, RZ, 0x7 ;  /* 0x0000000003037211 */ /* 0x000fc600078f38ff */
[----:B------:R-:W-:Y:S02]  /*0410*/  IMAD.SHL.U32 R14, R2, 0x8, RZ ;  /* 0x00000008020e7824 */ /* 0x000fe400078e00ff */
[----:B------:R-:W-:-:S03]  /*0420*/  IMAD.MOV R2, RZ, RZ, -R2 ;  /* 0x000000ffff027224 */ /* 0x000fc600078e0a02 */
[----:B------:R-:W-:Y:S01]  /*0430*/  LEA.HI.SX32 R3, R3, -R14, 0x19 ;  /* 0x8000000e03037211 */ /* 0x000fe200078fcaff */
[----:B------:R-:W-:Y:S01]  /*0440*/  IMAD R16, R4, R2, R5 ;  /* 0x0000000204107224 */ /* 0x000fe200078e0205 */
[----:B------:R-:W-:Y:S01]  /*0450*/  IABS R5, R76 ;  /* 0x0000004c00057213 */ /* 0x000fe20000000000 */
[----:B------:R-:W-:Y:S01]  /*0460*/  IMAD.MOV.U32 R2, RZ, RZ, RZ ;  /* 0x000000ffff027224 */ /* 0x000fe200078e00ff */
[----:B------:R-:W-:Y:S02]  /*0470*/  VIMNMX R17, R3, 0x8, PT ;  /* 0x0000000803117848 */ /* 0x000fe40003fe0100 */
[----:B------:R-:W-:Y:S02]  /*0480*/  I2F.RP R4, R5 ;  /* 0x0000000500047306 */ /* 0x000fe40000209400 */
[----:B------:R-:W-:-:S06]  /*0490*/  IABS R11, R17 ;  /* 0x00000011000b7213 */ /* 0x000fcc0000000000 */
[----:B------:R-:W1:Y:S08]  /*04a0*/  I2F.RP R0, R11 ;  /* 0x0000000b00007306 */ /* 0x000e700000209400 */
[----:B-1----:R-:W1:Y:S02]  /*04b0*/  MUFU.RCP R0, R0 ;  /* 0x0000000000007308 */ /* 0x002e640000001000 */
[----:B-1----:R-:W-:Y:S01]  /*04c0*/  VIADD R3, R0, 0xffffffe ;  /* 0x0ffffffe00037836 */ /* 0x002fe20000000000 */
[----:B------:R-:W-:-:S05]  /*04d0*/  IABS R0, R17 ;  /* 0x0000001100007213 */ /* 0x000fca0000000000 */
[----:B------:R-:W1:Y:S01]  /*04e0*/  F2I.FTZ.U32.TRUNC.NTZ R3, R3 ;  /* 0x0000000300037305 */ /* 0x000e62000021f000 */
[----:B------:R-:W-:Y:S02]  /*04f0*/  IMAD.MOV R0, RZ, RZ, -R0 ;  /* 0x000000ffff007224 */ /* 0x000fe400078e0a00 */
[----:B-1----:R-:W-:-:S04]  /*0500*/  IMAD.MOV R6, RZ, RZ, -R3 ;  /* 0x000000ffff067224 */ /* 0x002fc800078e0a03 */
[----:B------:R-:W-:Y:S01]  /*0510*/  IMAD R7, R6, R11, RZ ;  /* 0x0000000b06077224 */ /* 0x000fe200078e02ff */
[----:B------:R-:W-:-:S03]  /*0520*/  IABS R6, R77 ;  /* 0x0000004d00067213 */ /* 0x000fc60000000000 */
[----:B------:R-:W-:Y:S01]  /*0530*/  IMAD.HI.U32 R2, R3, R7, R2 ;  /* 0x0000000703027227 */ /* 0x000fe200078e0002 */
[----:B------:R-:W-:Y:S01]  /*0540*/  IABS R3, R16 ;  /* 0x0000001000037213 */ /* 0x000fe20000000000 */
[----:B------:R-:W1:Y:S04]  /*0550*/  I2F.RP R8, R6 ;  /* 0x0000000600087306 */ /* 0x000e680000209400 */
[----:B------:R-:W-:-:S04]  /*0560*/  IMAD.HI.U32 R2, R2, R3, RZ ;  /* 0x0000000302027227 */ /* 0x000fc800078e00ff */
[----:B------:R-:W-:Y:S01]  /*0570*/  IMAD R0, R2, R0, R3 ;  /* 0x0000000002007224 */ /* 0x000fe200078e0203 */
[----:B------:R2:W3:Y:S01]  /*0580*/  MUFU.RCP R7, R4 ;  /* 0x0000000400077308 */ /* 0x0004e20000001000 */
[----:B------:R-:W-:-:S03]  /*0590*/  LOP3.LUT R3, R57, 0x1c0, RZ, 0xc0, !PT ;  /* 0x000001c039037812 */ /* 0x000fc600078ec0ff */
[----:B------:R-:W-:Y:S02]  /*05a0*/  ISETP.GT.U32.AND P1, PT, R11, R0, PT ;  /* 0x000000000b00720c */ /* 0x000fe40003f24070 */
[----:B------:R-:W-:Y:S01]  /*05b0*/  IMAD R12, R3, 0x2, R12 ;  /* 0x00000002030c7824 */ /* 0x000fe200078e020c */
[----:B------:R-:W-:Y:S01]  /*05c0*/  SHF.R.U32.HI R3, RZ, 0x2, R3 ;  /* 0x00000002ff037819 */ /* 0x000fe20000011603 */
[----:B-1----:R-:W1:Y:S03]  /*05d0*/  MUFU.RCP R8, R8 ;  /* 0x0000000800087308 */ /* 0x002e660000001000 */
[----:B--2---:R-:W-:Y:S02]  /*05e0*/  LOP3.LUT R4, R12, R3, RZ, 0x3c, !PT ;  /* 0x000000030c047212 */ /* 0x004fe400078e3cff */
[----:B------:R-:W-:Y:S02]  /*05f0*/  SHF.R.U32.HI R3, RZ, 0x6, R57 ;  /* 0x00000006ff037819 */ /* 0x000fe40000011639 */
[----:B------:R-:W-:-:S02]  /*0600*/  LOP3.LUT R4, R4, 0x4000, R39, 0xf8, !PT ;  /* 0x0000400004047812 */ /* 0x000fc400078ef827 */
[----:B------:R-:W-:Y:S01]  /*0610*/  @!P1 IMAD.IADD R0, R0, 0x1, -R11 ;  /* 0x0000000100009824 */ /* 0x000fe200078e0a0b */
[----:B------:R-:W-:Y:S01]  /*0620*/  SGXT.U32 R3, R3, 0x3 ;  /* 0x000000030303781a */ /* 0x000fe20000000000 */
[----:B------:R-:W-:Y:S01]  /*0630*/  @!P1 VIADD R2, R2, 0x1 ;  /* 0x0000000102029836 */ /* 0x000fe20000000000 */
[----:B------:R-:W-:Y:S01]  /*0640*/  ISETP.NE.AND P1, PT, R17, RZ, PT ;  /* 0x000000ff1100720c */ /* 0x000fe20003f25270 */
[----:B---3--:R-:W-:Y:S01]  /*0650*/  VIADD R7, R7, 0xffffffe ;  /* 0x0ffffffe07077836 */ /* 0x008fe20000000000 */
[----:B------:R-:W-:Y:S02]  /*0660*/  ISETP.GE.U32.AND P0, PT, R0, R11, PT ;  /* 0x0000000b0000720c */ /* 0x000fe40003f06070 */
[----:B------:R-:W-:Y:S01]  /*0670*/  LOP3.LUT R0, R16, R17, RZ, 0x3c, !PT ;  /* 0x0000001110007212 */ /* 0x000fe200078e3cff */
[----:B-1----:R-:W-:Y:S01]  /*0680*/  VIADD R10, R8, 0xffffffe ;  /* 0x0ffffffe080a7836 */ /* 0x002fe20000000000 */
[----:B------:R-:W-:Y:S02]  /*0690*/  F2I.FTZ.U32.TRUNC.NTZ R9, R7 ;  /* 0x0000000700097305 */ /* 0x000fe4000021f000 */
[----:B------:R-:W-:-:S02]  /*06a0*/  ISETP.GE.AND P2, PT, R0, RZ, PT ;  /* 0x000000ff0000720c */ /* 0x000fc40003f46270 */
[----:B------:R-:W-:-:S04]  /*06b0*/  LOP3.LUT R0, R57, 0x180, RZ, 0xc0, !PT ;  /* 0x0000018039007812 */ /* 0x000fc800078ec0ff */
[----:B------:R1:W2:Y:S01]  /*06c0*/  F2I.FTZ.U32.TRUNC.NTZ R11, R10 ;  /* 0x0000000a000b7305 */ /* 0x0002a2000021f000 */
[----:B------:R-:W-:Y:S01]  /*06d0*/  @P0 VIADD R2, R2, 0x1 ;  /* 0x0000000102020836 */ /* 0x000fe20000000000 */
[----:B------:R-:W-:-:S03]  /*06e0*/  SHF.R.U32.HI R13, RZ, 0x5, R0 ;  /* 0x00000005ff0d7819 */ /* 0x000fc60000011600 */
[----:B------:R-:W-:Y:S02]  /*06f0*/  IMAD.MOV.U32 R8, RZ, RZ, R2 ;  /* 0x000000ffff087224 */ /* 0x000fe400078e0002 */
[----:B------:R-:W-:Y:S02]  /*0700*/  IMAD.SHL.U32 R2, R57, 0x10, RZ ;  /* 0x0000001039027824 */ /* 0x000fe400078e00ff */
[----:B------:R-:W-:Y:S01]  /*0710*/  @!P2 IMAD.MOV R8, RZ, RZ, -R8 ;  /* 0x000000ffff08a224 */ /* 0x000fe200078e0a08 */
[----:B------:R-:W-:Y:S01]  /*0720*/  @!P1 LOP3.LUT R8, RZ, R17, RZ, 0x33, !PT ;  /* 0x00000011ff089212 */ /* 0x000fe200078e33ff */
[----:B-1----:R-:W-:Y:S01]  /*0730*/  IMAD.MOV.U32 R10, RZ, RZ, RZ ;  /* 0x000000ffff0a7224 */ /* 0x002fe200078e00ff */
[----:B------:R-:W-:Y:S01]  /*0740*/  LOP3.LUT R2, R2, 0x70, RZ, 0xc0, !PT ;  /* 0x0000007002027812 */ /* 0x000fe200078ec0ff */
[----:B------:R-:W-:Y:S02]  /*0750*/  IMAD R13, R110, 0x80, R13 ;  /* 0x000000806e0d7824 */ /* 0x000fe400078e020d */
[----:B------:R-:W-:-:S02]  /*0760*/  IMAD.SHL.U32 R0, R8, 0x80, RZ ;  /* 0x0000008008007824 */ /* 0x000fc400078e00ff */
[--C-:B--2---:R-:W-:Y:S02]  /*0770*/  IMAD.MOV R15, RZ, RZ, -R11.reuse ;  /* 0x000000ffff0f7224 */ /* 0x104fe400078e0a0b */
[----:B------:R-:W-:Y:S01]  /*0780*/  IMAD.MOV R8, RZ, RZ, -R8 ;  /* 0x000000ffff087224 */ /* 0x000fe200078e0a08 */
[----:B------:R-:W-:Y:S01]  /*0790*/  LOP3.LUT R12, R0, R3, RZ, 0xfc, !PT ;  /* 0x00000003000c7212 */ /* 0x000fe200078efcff */
[----:B------:R-:W-:Y:S02]  /*07a0*/  IMAD R15, R15, R6, RZ ;  /* 0x000000060f0f7224 */ /* 0x000fe400078e02ff */
[----:B------:R-:W-:Y:S01]  /*07b0*/  IMAD R3, R17, R8, R16 ;  /* 0x0000000811037224 */ /* 0x000fe200078e0210 */
[C---:B------:R-:W-:Y:S01]  /*07c0*/  LOP3.LUT R18, R12.reuse, 0x8, RZ, 0xfc, !PT ;  /* 0x000000080c127812 */ /* 0x040fe200078efcff */
[----:B------:R-:W-:Y:S01]  /*07d0*/  IMAD.HI.U32 R10, R11, R15, R10 ;  /* 0x0000000f0b0a7227 */ /* 0x000fe200078e000a */
[----:B------:R-:W-:Y:S02]  /*07e0*/  LOP3.LUT R20, R12, 0x10, RZ, 0xfc, !PT ;  /* 0x000000100c147812 */ /* 0x000fe400078efcff */
[----:B------:R-:W-:Y:S01]  /*07f0*/  IABS R19, R18 ;  /* 0x0000001200137213 */ /* 0x000fe20000000000 */
[----:B------:R-:W-:Y:S01]  /*0800*/  IMAD.MOV R16, RZ, RZ, -R9 ;  /* 0x000000ffff107224 */ /* 0x000fe200078e0a09 */
[----:B------:R-:W-:Y:S01]  /*0810*/  IABS R21, R20 ;  /* 0x0000001400157213 */ /* 0x000fe20000000000 */
[----:B------:R-:W-:Y:S01]  /*0820*/  IMAD.IADD R2, R2, 0x1, R13 ;  /* 0x0000000102027824 */ /* 0x000fe200078e020d */
[----:B------:R-:W-:Y:S01]  /*0830*/  IABS R17, R12 ;  /* 0x0000000c00117213 */ /* 0x000fe20000000000 */
[----:B------:R-:W-:Y:S01]  /*0840*/  IMAD.HI.U32 R11, R10, R19, RZ ;  /* 0x000000130a0b7227 */ /* 0x000fe200078e00ff */
[----:B------:R-:W-:-:S02]  /*0850*/  ISETP.GE.AND P1, PT, R20, RZ, PT ;  /* 0x000000ff1400720c */ /* 0x000fc40003f26270 */
[----:B------:R-:W-:Y:S01]  /*0860*/  LOP3.LUT R22, R12, 0x18, RZ, 0xfc, !PT ;  /* 0x000000180c167812 */ /* 0x000fe200078efcff */
[----:B------:R-:W-:Y:S01]  /*0870*/  IMAD.HI.U32 R13, R10, R21, RZ ;  /* 0x000000150a0d7227 */ /* 0x000fe200078e00ff */
[C---:B------:R-:W-:Y:S02]  /*0880*/  LOP3.LUT R24, R12.reuse, 0x20, RZ, 0xfc, !PT ;  /* 0x000000200c187812 */ /* 0x040fe400078efcff */
[C---:B------:R-:W-:Y:S01]  /*0890*/  LOP3.LUT R26, R12.reuse, 0x28, RZ, 0xfc, !PT ;  /* 0x000000280c1a7812 */ /* 0x040fe200078efcff */
[----:B------:R-:W-:Y:S01]  /*08a0*/  IMAD.MOV.U32 R8, RZ, RZ, RZ ;  /* 0x000000ffff087224 */ /* 0x000fe200078e00ff */
[----:B------:R-:W-:Y:S01]  /*08b0*/  LOP3.LUT R28, R12, 0x30, RZ, 0xfc, !PT ;  /* 0x000000300c1c7812 */ /* 0x000fe200078efcff */
[----:B------:R-:W-:Y:S01]  /*08c0*/  IMAD R15, R16, R5, RZ ;  /* 0x00000005100f7224 */ /* 0x000fe200078e02ff */
[----:B------:R-:W-:Y:S01]  /*08d0*/  ISETP.GE.AND P4, PT, R18, RZ, PT ;  /* 0x000000ff1200720c */ /* 0x000fe20003f86270 */
[----:B------:R-:W-:Y:S01]  /*08e0*/  IMAD.MOV R11, RZ, RZ, -R11 ;  /* 0x000000ffff0b7224 */ /* 0x000fe200078e0a0b */
[----:B------:R-:W-:Y:S01]  /*08f0*/  IABS R23, R28 ;  /* 0x0000001c00177213 */ /* 0x000fe20000000000 */
[----:B------:R-:W-:Y:S01]  /*0900*/  IMAD.MOV R13, RZ, RZ, -R13 ;  /* 0x000000ffff0d7224 */ /* 0x000fe200078e0a0d */
[C---:B------:R-:W-:Y:S01]  /*0910*/  LOP3.LUT R32, R12.reuse, 0x50, RZ, 0xfc, !PT ;  /* 0x000000500c207812 */ /* 0x040fe200078efcff */
[----:B------:R-:W-:Y:S01]  /*0920*/  IMAD.HI.U32 R8, R9, R15, R8 ;  /* 0x0000000f09087227 */ /* 0x000fe200078e0008 */
[----:B------:R-:W-:-:S02]  /*0930*/  LOP3.LUT R30, R12, 0x48, RZ, 0xfc, !PT ;  /* 0x000000480c1e7812 */ /* 0x000fc400078efcff */
[----:B------:R-:W-:Y:S01]  /*0940*/  IABS R27, R32 ;  /* 0x00000020001b7213 */ /* 0x000fe20000000000 */
[C---:B------:R-:W-:Y:S01]  /*0950*/  IMAD R9, R6.reuse, R11, R19 ;  /* 0x0000000b06097224 */ /* 0x040fe200078e0213 */
[----:B------:R-:W-:Y:S01]  /*0960*/  IABS R19, R24 ;  /* 0x0000001800137213 */ /* 0x000fe20000000000 */
[----:B------:R-:W-:Y:S01]  /*0970*/  IMAD R11, R6, R13, R21 ;  /* 0x0000000d060b7224 */ /* 0x000fe200078e0215 */
[----:B------:R-:W-:Y:S01]  /*0980*/  LOP3.LUT R13, R12, 0x78, RZ, 0xfc, !PT ;  /* 0x000000780c0d7812 */ /* 0x000fe200078efcff */
[----:B------:R-:W-:Y:S01]  /*0990*/  IMAD.HI.U32 R7, R10, R17, RZ ;  /* 0x000000110a077227 */ /* 0x000fe200078e00ff */
[----:B------:R-:W-:Y:S02]  /*09a0*/  ISETP.GT.U32.AND P3, PT, R6, R9, PT ;  /* 0x000000090600720c */ /* 0x000fe40003f64070 */
[----:B------:R-:W-:Y:S01]  /*09b0*/  IABS R29, R13 ;  /* 0x0000000d001d7213 */ /* 0x000fe20000000000 */
[----:B------:R-:W-:Y:S01]  /*09c0*/  IMAD.MOV R7, RZ, RZ, -R7 ;  /* 0x000000ffff077224 */ /* 0x000fe200078e0a07 */
[----:B------:R-:W-:Y:S01]  /*09d0*/  IABS R21, R26 ;  /* 0x0000001a00157213 */ /* 0x000fe20000000000 */
[----:B------:R-:W-:Y:S01]  /*09e0*/  IMAD.IADD R3, R14, 0x1, R3 ;  /* 0x000000010e037824 */ /* 0x000fe200078e0203 */
[----:B------:R-:W-:Y:S01]  /*09f0*/  ISETP.GE.AND P0, PT, R13, RZ, PT ;  /* 0x000000ff0d00720c */ /* 0x000fe20003f06270 */
[----:B------:R-:W-:Y:S01]  /*0a00*/  IMAD.HI.U32 R16, R10, R29, RZ ;  /* 0x0000001d0a107227 */ /* 0x000fe200078e00ff */
[----:B------:R-:W-:-:S02]  /*0a10*/  ISETP.GT.U32.AND P6, PT, R6, R11, PT ;  /* 0x0000000b0600720c */ /* 0x000fc40003fc4070 */
[----:B------:R-:W-:Y:S01]  /*0a20*/  IABS R25, R30 ;  /* 0x0000001e00197213 */ /* 0x000fe20000000000 */
[----:B------:R-:W-:Y:S01]  /*0a30*/  IMAD.MOV R20, RZ, RZ, -R16 ;  /* 0x000000ffff147224 */ /* 0x000fe200078e0a10 */
[----:B------:R-:W-:Y:S01]  /*0a40*/  LOP3.LUT R34, R12, 0x58, RZ, 0xfc, !PT ;  /* 0x000000580c227812 */ /* 0x000fe200078efcff */
[C---:B------:R-:W-:Y:S01]  /*0a50*/  IMAD R7, R6.reuse, R7, R17 ;  /* 0x0000000706077224 */ /* 0x040fe200078e0211 */
[----:B------:R-:W-:Y:S01]  /*0a60*/  IABS R17, R22 ;  /* 0x0000001600117213 */ /* 0x000fe20000000000 */
[----:B------:R-:W-:Y:S01]  /*0a70*/  IMAD R29, R6, R20, R29 ;  /* 0x00000014061d7224 */ /* 0x000fe200078e021d */
[----:B------:R-:W-:Y:S01]  /*0a80*/  LOP3.LUT R20, R12, 0x40, RZ, 0xfc, !PT ;  /* 0x000000400c147812 */ /* 0x000fe200078efcff */
[----:B------:R-:W-:Y:S01]  /*0a90*/  @!P3 IMAD.IADD R9, R9, 0x1, -R6 ;  /* 0x000000010909b824 */ /* 0x000fe200078e0a06 */
[----:B------:R-:W-:Y:S01]  /*0aa0*/  ISETP.GT.U32.AND P2, PT, R6, R7, PT ;  /* 0x000000070600720c */ /* 0x000fe20003f44070 */
[----:B------:R-:W-:Y:S01]  /*0ab0*/  IMAD.HI.U32 R13, R10, R17, RZ ;  /* 0x000000110a0d7227 */ /* 0x000fe200078e00ff */
[----:B------:R-:W-:-:S02]  /*0ac0*/  ISETP.GT.U32.AND P5, PT, R6, R29, PT ;  /* 0x0000001d0600720c */ /* 0x000fc40003fa4070 */
[----:B------:R-:W-:Y:S01]  /*0ad0*/  IABS R31, R34 ;  /* 0x00000022001f7213 */ /* 0x000fe20000000000 */
[----:B------:R-:W-:Y:S01]  /*0ae0*/  IMAD.HI.U32 R14, R10, R19, RZ ;  /* 0x000000130a0e7227 */ /* 0x000fe200078e00ff */
[----:B------:R-:W-:Y:S02]  /*0af0*/  LOP3.LUT R36, R12, 0x60, RZ, 0xfc, !PT ;  /* 0x000000600c247812 */ /* 0x000fe400078efcff */
[----:B------:R-:W-:Y:S01]  /*0b00*/  LOP3.LUT R102, R2, 0x10, RZ, 0x3c, !PT ;  /* 0x0000001002667812 */ /* 0x000fe200078e3cff */
[----:B------:R-:W-:Y:S01]  /*0b10*/  IMAD.HI.U32 R15, R10, R21, RZ ;  /* 0x000000150a0f7227 */ /* 0x000fe200078e00ff */
[----:B------:R-:W-:-:S03]  /*0b20*/  IABS R33, R36 ;  /* 0x0000002400217213 */ /* 0x000fc60000000000 */
[--C-:B------:R-:W-:Y:S02]  /*0b30*/  @!P2 IMAD.IADD R7, R7, 0x1, -R6.reuse ;  /* 0x000000010707a824 */ /* 0x100fe400078e0a06 */
[----:B------:R-:W-:Y:S01]  /*0b40*/  @!P5 IMAD.IADD R29, R29, 0x1, -R6 ;  /* 0x000000011d1dd824 */ /* 0x000fe200078e0a06 */
[C---:B------:R-:W-:Y:S01]  /*0b50*/  ISETP.GT.U32.AND P5, PT, R6.reuse, R9, PT ;  /* 0x000000090600720c */ /* 0x040fe20003fa4070 */
[----:B------:R-:W-:Y:S01]  /*0b60*/  IMAD.MOV R13, RZ, RZ, -R13 ;  /* 0x000000ffff0d7224 */ /* 0x000fe200078e0a0d */
[C---:B------:R-:W-:Y:S01]  /*0b70*/  ISETP.GT.U32.AND P3, PT, R6.reuse, R7, PT ;  /* 0x000000070600720c */ /* 0x040fe20003f64070 */
[----:B------:R-:W-:Y:S01]  /*0b80*/  IMAD.MOV R16, RZ, RZ, -R14 ;  /* 0x000000ffff107224 */ /* 0x000fe200078e0a0e */
[C---:B------:R-:W-:Y:S01]  /*0b90*/  ISETP.GT.U32.AND P2, PT, R6.reuse, R29, PT ;  /* 0x0000001d0600720c */ /* 0x040fe20003f44070 */
[----:B------:R-:W-:Y:S02]  /*0ba0*/  IMAD.MOV R18, RZ, RZ, -R15 ;  /* 0x000000ffff127224 */ /* 0x000fe400078e0a0f */
[----:B------:R-:W-:-:S02]  /*0bb0*/  IMAD R13, R6, R13, R17 ;  /* 0x0000000d060d7224 */ /* 0x000fc400078e0211 */
[----:B------:R-:W-:Y:S02]  /*0bc0*/  IMAD R15, R6, R16, R19 ;  /* 0x00000010060f7224 */ /* 0x000fe400078e0213 */
[----:B------:R-:W-:-:S04]  /*0bd0*/  IMAD.HI.U32 R14, R10, R23, RZ ;  /* 0x000000170a0e7227 */ /* 0x000fc800078e00ff */
[----:B------:R-:W-:Y:S01]  /*0be0*/  IMAD R17, R6, R18, R21 ;  /* 0x0000001206117224 */ /* 0x000fe200078e0215 */
[----:B------:R-:W-:Y:S01]  /*0bf0*/  LOP3.LUT R18, R12, 0x38, RZ, 0xfc, !PT ;  /* 0x000000380c127812 */ /* 0x000fe200078efcff */
[----:B------:R-:W-:Y:S01]  /*0c00*/  @!P5 IMAD.IADD R9, R9, 0x1, -R6 ;  /* 0x000000010909d824 */ /* 0x000fe200078e0a06 */
[C---:B------:R-:W-:Y:S01]  /*0c10*/  ISETP.GT.U32.AND P5, PT, R6.reuse, R15, PT ;  /* 0x0000000f0600720c */ /* 0x040fe20003fa4070 */
[----:B------:R-:W-:Y:S01]  /*0c20*/  IMAD.MOV R14, RZ, RZ, -R14 ;  /* 0x000000ffff0e7224 */ /* 0x000fe200078e0a0e */
[----:B------:R-:W-:Y:S01]  /*0c30*/  IABS R21, R18 ;  /* 0x0000001200157213 */ /* 0x000fe20000000000 */
[--C-:B------:R-:W-:Y:S01]  /*0c40*/  @!P3 IMAD.IADD R7, R7, 0x1, -R6.reuse ;  /* 0x000000010707b824 */ /* 0x100fe200078e0a06 */
[C---:B------:R-:W-:Y:S01]  /*0c50*/  ISETP.GT.U32.AND P3, PT, R6.reuse, R13, PT ;  /* 0x0000000d0600720c */ /* 0x040fe20003f64070 */
[--C-:B------:R-:W-:Y:S01]  /*0c60*/  @!P6 IMAD.IADD R11, R11, 0x1, -R6.reuse ;  /* 0x000000010b0be824 */ /* 0x100fe200078e0a06 */
[C---:B------:R-:W-:Y:S01]  /*0c70*/  ISETP.GT.U32.AND P6, PT, R6.reuse, R17, PT ;  /* 0x000000110600720c */ /* 0x040fe20003fc4070 */
[----:B------:R-:W-:Y:S01]  /*0c80*/  IMAD R19, R6, R14, R23 ;  /* 0x0000000e06137224 */ /* 0x000fe200078e0217 */
[----:B------:R-:W-:Y:S01]  /*0c90*/  IABS R23, R20 ;  /* 0x0000001400177213 */ /* 0x000fe20000000000 */
[----:B------:R-:W-:Y:S01]  /*0ca0*/  @!P2 IMAD.IADD R29, R29, 0x1, -R6 ;  /* 0x000000011d1da824 */ /* 0x000fe200078e0a06 */
[----:B------:R-:W-:Y:S01]  /*0cb0*/  ISETP.GE.AND P2, PT, R12, RZ, PT ;  /* 0x000000ff0c00720c */ /* 0x000fe20003f46270 */
[----:B------:R-:W-:-:S04]  /*0cc0*/  IMAD.HI.U32 R14, R10, R21, RZ ;  /* 0x000000150a0e7227 */ /* 0x000fc800078e00ff */
[----:B------:R-:W-:-:S04]  /*0cd0*/  IMAD.HI.U32 R16, R10, R23, RZ ;  /* 0x000000170a107227 */ /* 0x000fc800078e00ff */
[----:B------:R-:W-:Y:S02]  /*0ce0*/  @!P5 IMAD.IADD R15, R15, 0x1, -R6 ;  /* 0x000000010f0fd824 */ /* 0x000fe400078e0a06 */
[----:B------:R-:W-:Y:S02]  /*0cf0*/  IMAD.MOV.U32 R37, RZ, RZ, R29 ;  /* 0x000000ffff257224 */ /* 0x000fe400078e001d */
[----:B------:R-:W-:Y:S02]  /*0d00*/  IMAD.MOV R16, RZ, RZ, -R16 ;  /* 0x000000ffff107224 */ /* 0x000fe400078e0a10 */
[--C-:B------:R-:W-:Y:S01]  /*0d10*/  @!P3 IMAD.IADD R13, R13, 0x1, -R6.reuse ;  /* 0x000000010d0db824 */ /* 0x100fe200078e0a06 */
[C---:B------:R-:W-:Y:S01]  /*0d20*/  ISETP.GT.U32.AND P3, PT, R6.reuse, R19, PT ;  /* 0x000000130600720c */ /* 0x040fe20003f64070 */
[----:B------:R-:W-:Y:S01]  /*0d30*/  @!P6 IMAD.IADD R17, R17, 0x1, -R6 ;  /* 0x000000011111e824 */ /* 0x000fe200078e0a06 */
[----:B------:R-:W-:Y:S01]  /*0d40*/  ISETP.GT.U32.AND P6, PT, R6, R11, PT ;  /* 0x0000000b0600720c */ /* 0x000fe20003fc4070 */
[----:B------:R-:W-:-:S02]  /*0d50*/  IMAD.MOV R14, RZ, RZ, -R14 ;  /* 0x000000ffff0e7224 */ /* 0x000fc400078e0a0e */
[----:B------:R-:W-:Y:S01]  /*0d60*/  @!P0 IMAD.MOV R37, RZ, RZ, -R37 ;  /* 0x000000ffff258224 */ /* 0x000fe200078e0a25 */
[C---:B------:R-:W-:Y:S01]  /*0d70*/  ISETP.GT.U32.AND P0, PT, R6.reuse, R15, PT ;  /* 0x0000000f0600720c */ /* 0x040fe20003f04070 */
[----:B------:R-:W-:Y:S02]  /*0d80*/  IMAD R23, R6, R16, R23 ;  /* 0x0000001006177224 */ /* 0x000fe400078e0217 */
[----:B------:R-:W-:-:S04]  /*0d90*/  IMAD.HI.U32 R16, R10, R27, RZ ;  /* 0x0000001b0a107227 */ /* 0x000fc800078e00ff */
[----:B------:R-:W-:Y:S02]  /*0da0*/  IMAD R21, R6, R14, R21 ;  /* 0x0000000e06157224 */ /* 0x000fe400078e0215 */
[----:B------:R-:W-:-:S03]  /*0db0*/  IMAD.HI.U32 R14, R10, R25, RZ ;  /* 0x000000190a0e7227 */ /* 0x000fc600078e00ff */
[C---:B------:R-:W-:Y:S01]  /*0dc0*/  ISETP.GT.U32.AND P5, PT, R6.reuse, R21, PT ;  /* 0x000000150600720c */ /* 0x040fe20003fa4070 */
[----:B------:R-:W-:Y:S02]  /*0dd0*/  IMAD.MOV R16, RZ, RZ, -R16 ;  /* 0x000000ffff107224 */ /* 0x000fe400078e0a10 */
[----:B------:R-:W-:Y:S02]  /*0de0*/  IMAD.MOV R14, RZ, RZ, -R14 ;  /* 0x000000ffff0e7224 */ /* 0x000fe400078e0a0e */
[----:B------:R-:W-:Y:S01]  /*0df0*/  IMAD R27, R6, R16, R27 ;  /* 0x00000010061b7224 */ /* 0x000fe200078e021b */
[----:B------:R-:W-:Y:S01]  /*0e00*/  LOP3.LUT R16, R12, 0x70, RZ, 0xfc, !PT ;  /* 0x000000700c107812 */ /* 0x000fe200078efcff */
[----:B------:R-:W-:Y:S01]  /*0e10*/  @!P2 IMAD.MOV R7, RZ, RZ, -R7 ;  /* 0x000000ffff07a224 */ /* 0x000fe200078e0a07 */
[C---:B------:R-:W-:Y:S01]  /*0e20*/  ISETP.GT.U32.AND P2, PT, R6.reuse, R13, PT ;  /* 0x0000000d0600720c */ /* 0x040fe20003f44070 */
[--C-:B------:R-:W-:Y:S01]  /*0e30*/  @!P3 IMAD.IADD R19, R19, 0x1, -R6.reuse ;  /* 0x000000011313b824 */ /* 0x100fe200078e0a06 */
[C---:B------:R-:W-:Y:S01]  /*0e40*/  ISETP.GT.U32.AND P3, PT, R6.reuse, R17, PT ;  /* 0x000000110600720c */ /* 0x040fe20003f64070 */
[----:B------:R-:W-:Y:S01]  /*0e50*/  @!P6 IMAD.IADD R11, R11, 0x1, -R6 ;  /* 0x000000010b0be824 */ /* 0x000fe200078e0a06 */
[C---:B------:R-:W-:Y:S01]  /*0e60*/  ISETP.GT.U32.AND P6, PT, R6.reuse, R23, PT ;  /* 0x000000170600720c */ /* 0x040fe20003fc4070 */
[----:B------:R-:W-:Y:S01]  /*0e70*/  IMAD R25, R6, R14, R25 ;  /* 0x0000000e06197224 */ /* 0x000fe200078e0219 */
[----:B------:R-:W-:Y:S01]  /*0e80*/  IABS R35, R16 ;  /* 0x0000001000237213 */ /* 0x000fe20000000000 */
[----:B------:R-:W-:-:S04]  /*0e90*/  IMAD.HI.U32 R14, R10, R31, RZ ;  /* 0x0000001f0a0e7227 */ /* 0x000fc800078e00ff */
[----:B------:R-:W-:Y:S01]  /*0ea0*/  @!P0 IMAD.IADD R15, R15, 0x1, -R6 ;  /* 0x000000010f0f8824 */ /* 0x000fe200078e0a06 */
[C---:B------:R-:W-:Y:S01]  /*0eb0*/  ISETP.GT.U32.AND P0, PT, R6.reuse, R27, PT ;  /* 0x0000001b0600720c */ /* 0x040fe20003f04070 */
[----:B------:R-:W-:Y:S01]  /*0ec0*/  @!P4 IMAD.MOV R9, RZ, RZ, -R9 ;  /* 0x000000ffff09c224 */ /* 0x000fe200078e0a09 */
[C---:B------:R-:W-:Y:S01]  /*0ed0*/  ISETP.GT.U32.AND P4, PT, R6.reuse, R19, PT ;  /* 0x000000130600720c */ /* 0x040fe20003f84070 */
[----:B------:R-:W-:Y:S02]  /*0ee0*/  IMAD.MOV R14, RZ, RZ, -R14 ;  /* 0x000000ffff0e7224 */ /* 0x000fe400078e0a0e */
[----:B------:R-:W-:Y:S01]  /*0ef0*/  @!P2 IMAD.IADD R13, R13, 0x1, -R6 ;  /* 0x000000010d0da824 */ /* 0x000fe200078e0a06 */
[C---:B------:R-:W-:Y:S01]  /*0f00*/  ISETP.GT.U32.AND P2, PT, R6.reuse, R25, PT ;  /* 0x000000190600720c */ /* 0x040fe20003f44070 */
[----:B------:R-:W-:Y:S02]  /*0f10*/  IMAD R29, R6, R14, R31 ;  /* 0x0000000e061d7224 */ /* 0x000fe400078e021f */
[----:B------:R-:W-:-:S04]  /*0f20*/  IMAD.HI.U32 R14, R10, R33, RZ ;  /* 0x000000210a0e7227 */ /* 0x000fc800078e00ff */
[--C-:B------:R-:W-:Y:S01]  /*0f30*/  @!P6 IMAD.IADD R23, R23, 0x1, -R6.reuse ;  /* 0x000000011717e824 */ /* 0x100fe200078e0a06 */
[----:B------:R-:W-:Y:S01]  /*0f40*/  ISETP.GT.U32.AND P6, PT, R6, R29, PT ;  /* 0x0000001d0600720c */ /* 0x000fe20003fc4070 */
[--C-:B------:R-:W-:Y:S01]  /*0f50*/  @!P0 IMAD.IADD R27, R27, 0x1, -R6.reuse ;  /* 0x000000011b1b8824 */ /* 0x100fe200078e0a06 */
[----:B------:R-:W-:Y:S01]  /*0f60*/  ISETP.GE.AND P0, PT, R18, RZ, PT ;  /* 0x000000ff1200720c */ /* 0x000fe20003f06270 */
[----:B------:R-:W-:Y:S01]  /*0f70*/  @!P4 IMAD.IADD R19, R19, 0x1, -R6 ;  /* 0x000000011313c824 */ /* 0x000fe200078e0a06 */
[----:B------:R-:W-:Y:S01]  /*0f80*/  ISETP.GE.AND P4, PT, R24, RZ, PT ;  /* 0x000000ff1800720c */ /* 0x000fe20003f86270 */
[----:B------:R-:W-:Y:S01]  /*0f90*/  IMAD.MOV R14, RZ, RZ, -R14 ;  /* 0x000000ffff0e7224 */ /* 0x000fe200078e0a0e */
[----:B------:R-:W-:Y:S01]  /*0fa0*/  LOP3.LUT R18, R12, 0x68, RZ, 0xfc, !PT ;  /* 0x000000680c127812 */ /* 0x000fe200078efcff */
[--C-:B------:R-:W-:Y:S01]  /*0fb0*/  @!P3 IMAD.IADD R17, R17, 0x1, -R6.reuse ;  /* 0x000000011111b824 */ /* 0x100fe200078e0a06 */
[----:B------:R-:W-:Y:S01]  /*0fc0*/  ISETP.GE.AND P3, PT, R22, RZ, PT ;  /* 0x000000ff1600720c */ /* 0x000fe20003f66270 */
[C---:B------:R-:W-:Y:S01]  /*0fd0*/  IMAD R31, R6.reuse, R14, R33 ;  /* 0x0000000e061f7224 */ /* 0x040fe200078e0221 */
[----:B------:R-:W-:Y:S01]  /*0fe0*/  IABS R33, R18 ;  /* 0x0000001200217213 */ /* 0x000fe20000000000 */
[----:B------:R-:W-:Y:S01]  /*0ff0*/  @!P1 IMAD.MOV R11, RZ, RZ, -R11 ;  /* 0x000000ffff0b9224 */ /* 0x000fe200078e0a0b */
[----:B------:R-:W-:Y:S01]  /*1000*/  ISETP.GT.U32.AND P1, PT, R6, R23, PT ;  /* 0x000000170600720c */ /* 0x000fe20003f24070 */
[----:B------:R-:W-:-:S02]  /*1010*/  @!P5 IMAD.IADD R21, R21, 0x1, -R6 ;  /* 0x000000011515d824 */ /* 0x000fc400078e0a06 */
[--C-:B------:R-:W-:Y:S01]  /*1020*/  @!P2 IMAD.IADD R25, R25, 0x1, -R6.reuse ;  /* 0x000000011919a824 */ /* 0x100fe200078e0a06 */
[----:B------:R-:W-:Y:S01]  /*1030*/  ISETP.GE.AND P2, PT, R28, RZ, PT ;  /* 0x000000ff1c00720c */ /* 0x000fe20003f46270 */
[----:B------:R-:W-:Y:S01]  /*1040*/  @!P6 IMAD.IADD R29, R29, 0x1, -R6 ;  /* 0x000000011d1de824 */ /* 0x000fe200078e0a06 */
[----:B------:R-:W-:Y:S01]  /*1050*/  ISETP.GT.U32.AND P6, PT, R6, R31, PT ;  /* 0x0000001f0600720c */ /* 0x000fe20003fc4070 */
[----:B------:R-:W-:Y:S01]  /*1060*/  IMAD.HI.U32 R12, R10, R33, RZ ;  /* 0x000000210a0c7227 */ /* 0x000fe200078e00ff */
[----:B------:R-:W-:-:S03]  /*1070*/  ISETP.GT.U32.AND P5, PT, R6, R21, PT ;  /* 0x000000150600720c */ /* 0x000fc60003fa4070 */
[----:B------:R-:W-:-:S04]  /*1080*/  IMAD.HI.U32 R10, R10, R35, RZ ;  /* 0x000000230a0a7227 */ /* 0x000fc800078e00ff */
[----:B------:R-:W-:Y:S01]  /*1090*/  IMAD R110, R3, 0x80, R110 ;  /* 0x00000080036e7824 */ /* 0x000fe200078e026e */
[----:B------:R-:W-:Y:S01]  /*10a0*/  SHF.R.U32.HI R3, RZ, 0x7, R57 ;  /* 0x00000007ff037819 */ /* 0x000fe20000011639 */
[----:B------:R-:W-:Y:S01]  /*10b0*/  @!P4 IMAD.MOV R15, RZ, RZ, -R15 ;  /* 0x000000ffff0fc224 */ /* 0x000fe200078e0a0f */
[C---:B------:R-:W-:Y:S01]  /*10c0*/  ISETP.GT.U32.AND P4, PT, R6.reuse, R27, PT ;  /* 0x0000001b0600720c */ /* 0x040fe20003f84070 */
[----:B------:R-:W-:Y:S01]  /*10d0*/  IMAD.MOV R10, RZ, RZ, -R10 ;  /* 0x000000ffff0a7224 */ /* 0x000fe200078e0a0a */
[----:B------:R-:W-:Y:S01]  /*10e0*/  IABS R14, R110 ;  /* 0x0000006e000e7213 */ /* 0x000fe20000000000 */
[----:B------:R-:W-:Y:S01]  /*10f0*/  IMAD.MOV R12, RZ, RZ, -R12 ;  /* 0x000000ffff0c7224 */ /* 0x000fe200078e0a0c */
[----:B------:R-:W-:Y:S01]  /*1100*/  SGXT.U32 R3, R3, 0x2 ;  /* 0x000000020303781a */ /* 0x000fe20000000000 */
[C---:B------:R-:W-:Y:S02]  /*1110*/  IMAD R35, R6.reuse, R10, R35 ;  /* 0x0000000a06237224 */ /* 0x040fe400078e0223 */
[C---:B------:R-:W-:Y:S01]  /*1120*/  IMAD R33, R6.reuse, R12, R33 ;  /* 0x0000000c06217224 */ /* 0x040fe200078e0221 */
[----:B------:R-:W-:Y:S01]  /*1130*/  LOP3.LUT R119, R3, 0x20, RZ, 0xfc, !PT ;  /* 0x0000002003777812 */ /* 0x000fe200078efcff */
[----:B------:R-:W-:Y:S01]  /*1140*/  @!P3 IMAD.MOV R13, RZ, RZ, -R13 ;  /* 0x000000ffff0db224 */ /* 0x000fe200078e0a0d */
[C---:B------:R-:W-:Y:S01]  /*1150*/  ISETP.GT.U32.AND P3, PT, R6.reuse, R25, PT ;  /* 0x000000190600720c */ /* 0x040fe20003f64070 */
[--C-:B------:R-:W-:Y:S01]  /*1160*/  @!P1 IMAD.IADD R23, R23, 0x1, -R6.reuse ;  /* 0x0000000117179824 */ /* 0x100fe200078e0a06 */
[----:B------:R-:W-:Y:S01]  /*1170*/  ISETP.GT.U32.AND P1, PT, R6, R35, PT ;  /* 0x000000230600720c */ /* 0x000fe20003f24070 */
[----:B------:R-:W-:Y:S01]  /*1180*/  @!P6 IMAD.IADD R31, R31, 0x1, -R6 ;  /* 0x000000011f1fe824 */ /* 0x000fe200078e0a06 */
[C---:B------:R-:W-:Y:S01]  /*1190*/  ISETP.GE.AND P6, PT, R3.reuse, UR12, PT ;  /* 0x0000000c03007c0c */ /* 0x040fe2000bfc6270 */
[----:B------:R-:W-:Y:S01]  /*11a0*/  IMAD.HI.U32 R8, R8, R14, RZ ;  /* 0x0000000e08087227 */ /* 0x000fe200078e00ff */
[----:B------:R-:W-:-:S02]  /*11b0*/  LOP3.LUT R22, R3, 0x4, RZ, 0xfc, !PT ;  /* 0x0000000403167812 */ /* 0x000fc400078efcff */
[----:B------:R-:W-:Y:S01]  /*11c0*/  SEL R12, RZ, UR6, P6 ;  /* 0x00000006ff0c7c07 */ /* 0x000fe2000b000000 */
[----:B------:R-:W-:Y:S01]  /*11d0*/  @!P2 IMAD.MOV R19, RZ, RZ, -R19 ;  /* 0x000000ffff13a224 */ /* 0x000fe200078e0a13 */
[----:B------:R-:W-:Y:S01]  /*11e0*/  ISETP.GT.U32.AND P2, PT, R6, R33, PT ;  /* 0x000000210600720c */ /* 0x000fe20003f44070 */
[----:B------:R-:W-:Y:S01]  /*11f0*/  @!P5 IMAD.IADD R21, R21, 0x1, -R6 ;  /* 0x000000011515d824 */ /* 0x000fe200078e0a06 */
[----:B------:R-:W-:Y:S01]  /*1200*/  ISETP.GE.AND P5, PT, R26, RZ, PT ;  /* 0x000000ff1a00720c */ /* 0x000fe20003fa6270 */
[----:B------:R-:W-:Y:S01]  /*1210*/  IMAD.MOV R8, RZ, RZ, -R8 ;  /* 0x000000ffff087224 */ /* 0x000fe200078e0a08 */
[----:B------:R-:W-:Y:S01]  /*1220*/  ISETP.GT.U32.AND P6, PT, R6, R29, PT ;  /* 0x0000001d0600720c */ /* 0x000fe20003fc4070 */
[----:B------:R-:W-:Y:S01]  /*1230*/  @!P4 IMAD.IADD R27, R27, 0x1, -R6 ;  /* 0x000000011b1bc824 */ /* 0x000fe200078e0a06 */
[----:B------:R-:W-:Y:S01]  /*1240*/  ISETP.GE.AND P4, PT, R20, RZ, PT ;  /* 0x000000ff1400720c */ /* 0x000fe20003f86270 */
[----:B------:R-:W-:Y:S01]  /*1250*/  IMAD R10, R5, R8, R14 ;  /* 0x00000008050a7224 */ /* 0x000fe200078e020e */
[----:B------:R-:W-:Y:S01]  /*1260*/  LOP3.LUT R20, R3, 0x24, RZ, 0xfc, !PT ;  /* 0x0000002403147812 */ /* 0x000fe200078efcff */
[--C-:B------:R-:W-:Y:S01]  /*1270*/  @!P3 IMAD.IADD R25, R25, 0x1, -R6.reuse ;  /* 0x000000011919b824 */ /* 0x100fe200078e0a06 */
[----:B------:R-:W-:Y:S01]  /*1280*/  LOP3.LUT R99, R3, 0x8, RZ, 0xfc, !PT ;  /* 0x0000000803637812 */ /* 0x000fe200078efcff */
[--C-:B------:R-:W-:Y:S01]  /*1290*/  @!P1 IMAD.IADD R35, R35, 0x1, -R6.reuse ;  /* 0x0000000123239824 */ /* 0x100fe200078e0a06 */
[----:B------:R-:W-:Y:S01]  /*12a0*/  ISETP.GT.U32.AND P3, PT, R5, R10, PT ;  /* 0x0000000a0500720c */ /* 0x000fe20003f64070 */
[--C-:B------:R-:W-:Y:S01]  /*12b0*/  @!P2 IMAD.IADD R33, R33, 0x1, -R6.reuse ;  /* 0x000000012121a824 */ /* 0x100fe200078e0a06 */
[----:B------:R-:W-:Y:S01]  /*12c0*/  ISETP.GE.AND P1, PT, R119, UR12, PT ;  /* 0x0000000c77007c0c */ /* 0x000fe2000bf26270 */
[----:B------:R-:W-:Y:S01]  /*12d0*/  @!P5 IMAD.MOV R17, RZ, RZ, -R17 ;  /* 0x000000ffff11d224 */ /* 0x000fe200078e0a11 */
[C---:B------:R-:W-:Y:S01]  /*12e0*/  ISETP.GT.U32.AND P5, PT, R6.reuse, R31, PT ;  /* 0x0000001f0600720c */ /* 0x040fe20003fa4070 */
[--C-:B------:R-:W-:Y:S01]  /*12f0*/  @!P6 IMAD.IADD R29, R29, 0x1, -R6.reuse ;  /* 0x000000011d1de824 */ /* 0x100fe200078e0a06 */
[----:B------:R-:W-:Y:S01]  /*1300*/  SEL R8, RZ, UR6, P1 ;  /* 0x00000006ff087c07 */ /* 0x000fe20008800000 */
[----:B------:R-:W-:Y:S01]  /*1310*/  @!P4 IMAD.MOV R23, RZ, RZ, -R23 ;  /* 0x000000ffff17c224 */ /* 0x000fe200078e0a17 */
[C---:B------:R-:W-:Y:S01]  /*1320*/  ISETP.GT.U32.AND P1, PT, R6.reuse, R33, PT ;  /* 0x000000210600720c */ /* 0x040fe20003f24070 */
[----:B------:R-:W-:Y:S01]  /*1330*/  @!P0 IMAD.MOV R21, RZ, RZ, -R21 ;  /* 0x000000ffff158224 */ /* 0x000fe200078e0a15 */
[----:B------:R-:W-:Y:S01]  /*1340*/  ISETP.GT.U32.AND P4, PT, R6, R35, PT ;  /* 0x000000230600720c */ /* 0x000fe20003f84070 */
[----:B------:R-:W-:Y:S01]  /*1350*/  IMAD R89, R3, UR14, RZ ;  /* 0x0000000e03597c24 */ /* 0x000fe2000f8e02ff */
[----:B------:R-:W-:Y:S01]  /*1360*/  ISETP.GE.AND P6, PT, R30, RZ, PT ;  /* 0x000000ff1e00720c */ /* 0x000fe20003fc6270 */
[----:B------:R-:W-:Y:S01]  /*1370*/  @!P3 IMAD.IADD R10, R10, 0x1, -R5 ;  /* 0x000000010a0ab824 */ /* 0x000fe200078e0a05 */
[----:B------:R-:W-:Y:S01]  /*1380*/  ISETP.GE.AND P3, PT, R56, UR12, PT ;  /* 0x0000000c38007c0c */ /* 0x000fe2000bf66270 */
[----:B------:R-:W-:Y:S01]  /*1390*/  VIADD R106, R2, UR7 ;  /* 0x00000007026a7c36 */ /* 0x000fe20008000000 */
[----:B------:R-:W-:Y:S01]  /*13a0*/  ISETP.GE.AND P2, PT, R34, RZ, PT ;  /* 0x000000ff2200720c */ /* 0x000fe20003f46270 */
[--C-:B------:R-:W-:Y:S01]  /*13b0*/  @!P5 IMAD.IADD R31, R31, 0x1, -R6.reuse ;  /* 0x000000011f1fd824 */ /* 0x100fe200078e0a06 */
[----:B------:R-:W-:Y:S01]  /*13c0*/  ISETP.NE.U32.AND P0, PT, R12, RZ, PT ;  /* 0x000000ff0c00720c */ /* 0x000fe20003f05070 */
[----:B------:R-:W-:Y:S01]  /*13d0*/  VIADD R103, R102, UR7 ;  /* 0x0000000766677c36 */ /* 0x000fe20008000000 */
[----:B------:R-:W-:Y:S01]  /*13e0*/  SEL R12, RZ, UR6, P3 ;  /* 0x00000006ff0c7c07 */ /* 0x000fe20009800000 */
[--C-:B------:R-:W-:Y:S01]  /*13f0*/  @!P1 IMAD.IADD R33, R33, 0x1, -R6.reuse ;  /* 0x0000000121219824 */ /* 0x100fe200078e0a06 */
[----:B------:R-:W-:Y:S01]  /*1400*/  ISETP.GE.AND P3, PT, R36, RZ, PT ;  /* 0x000000ff2400720c */ /* 0x000fe20003f66270 */
[----:B------:R-:W-:Y:S01]  /*1410*/  @!P4 IMAD.IADD R35, R35, 0x1, -R6 ;  /* 0x000000012323c824 */ /* 0x000fe200078e0a06 */
[----:B------:R-:W-:Y:S01]  /*1420*/  ISETP.GE.AND P5, PT, R32, RZ, PT ;  /* 0x000000ff2000720c */ /* 0x000fe20003fa6270 */
[----:B------:R-:W-:Y:S01]  /*1430*/  @!P6 IMAD.MOV R25, RZ, RZ, -R25 ;  /* 0x000000ffff19e224 */ /* 0x000fe200078e0a19 */
[----:B------:R-:W-:-:S02]  /*1440*/  ISETP.GE.AND P1, PT, R18, RZ, PT ;  /* 0x000000ff1200720c */ /* 0x000fc40003f26270 */
[----:B------:R-:W-:Y:S01]  /*1450*/  ISETP.GE.AND P4, PT, R16, RZ, PT ;  /* 0x000000ff1000720c */ /* 0x000fe20003f86270 */
[----:B------:R-:W-:Y:S01]  /*1460*/  @!P2 IMAD.MOV R29, RZ, RZ, -R29 ;  /* 0x000000ffff1da224 */ /* 0x000fe200078e0a1d */
[----:B------:R-:W-:Y:S01]  /*1470*/  ISETP.GT.U32.AND P6, PT, R5, R10, PT ;  /* 0x0000000a0500720c */ /* 0x000fe20003fc4070 */
[----:B------:R-:W-:Y:S01]  /*1480*/  IMAD.U32 R16, RZ, RZ, UR14 ;  /* 0x0000000eff107e24 */ /* 0x000fe2000f8e00ff */
[----:B------:R-:W-:Y:S01]  /*1490*/  ISETP.NE.U32.AND P2, PT, R8, RZ, PT ;  /* 0x000000ff0800720c */ /* 0x000fe20003f45070 */
[----:B------:R-:W-:Y:S01]  /*14a0*/  IMAD.U32 R8, RZ, RZ, UR14 ;  /* 0x0000000eff087e24 */ /* 0x000fe2000f8e00ff */
[----:B------:R-:W-:Y:S01]  /*14b0*/  LOP3.LUT R6, RZ, R77, RZ, 0x33, !PT ;  /* 0x0000004dff067212 */ /* 0x000fe200078e33ff */
[----:B------:R-:W-:Y:S01]  /*14c0*/  @!P3 IMAD.MOV R31, RZ, RZ, -R31 ;  /* 0x000000ffff1fb224 */ /* 0x000fe200078e0a1f */
[----:B------:R-:W-:Y:S01]  /*14d0*/  ISETP.NE.AND P3, PT, R77, RZ, PT ;  /* 0x000000ff4d00720c */ /* 0x000fe20003f65270 */
[----:B------:R-:W-:Y:S01]  /*14e0*/  @!P5 IMAD.MOV R27, RZ, RZ, -R27 ;  /* 0x000000ffff1bd224 */ /* 0x000fe200078e0a1b */
[----:B------:R-:W-:Y:S01]  /*14f0*/  ISETP.NE.U32.AND P5, PT, R12, RZ, PT ;  /* 0x000000ff0c00720c */ /* 0x000fe20003fa5070 */
[----:B------:R-:W-:Y:S01]  /*1500*/  @!P1 IMAD.MOV R33, RZ, RZ, -R33 ;  /* 0x000000ffff219224 */ /* 0x000fe200078e0a21 */
[C---:B------:R-:W-:Y:S01]  /*1510*/  SEL R115, R6.reuse, R11, !P3 ;  /* 0x0000000b06737207 */ /* 0x040fe20005800000 */
[----:B------:R-:W-:Y:S01]  /*1520*/  @!P4 IMAD.MOV R35, RZ, RZ, -R35 ;  /* 0x000000ffff23c224 */ /* 0x000fe200078e0a23 */
[----:B------:R-:W-:Y:S01]  /*1530*/  SEL R114, R6, R13, !P3 ;  /* 0x0000000d06727207 */ /* 0x000fe20005800000 */
[----:B------:R-:W-:Y:S01]  /*1540*/  @!P6 IMAD.IADD R10, R10, 0x1, -R5 ;  /* 0x000000010a0ae824 */ /* 0x000fe200078e0a05 */
[----:B------:R-:W-:Y:S01]  /*1550*/  SEL R113, R6, R15, !P3 ;  /* 0x0000000f06717207 */ /* 0x000fe20005800000 */
[----:B------:R-:W-:Y:S01]  /*1560*/  IMAD R5, R8, 0x4, R89 ;  /* 0x0000000408057824 */ /* 0x000fe200078e0259 */
[C---:B------:R-:W-:Y:S01]  /*1570*/  SEL R117, R6.reuse, R7, !P3 ;  /* 0x0000000706757207 */ /* 0x040fe20005800000 */
[----:B------:R-:W-:Y:S01]  /*1580*/  IMAD.U32 R7, RZ, RZ, UR14 ;  /* 0x0000000eff077e24 */ /* 0x000fe2000f8e00ff */
[C---:B------:R-:W-:Y:S01]  /*1590*/  SEL R116, R6.reuse, R9, !P3 ;  /* 0x0000000906747207 */ /* 0x040fe20005800000 */
[----:B------:R-:W-:Y:S01]  /*15a0*/  IMAD.U32 R9, RZ, RZ, UR14 ;  /* 0x0000000eff097e24 */ /* 0x000fe2000f8e00ff */
[C---:B------:R-:W-:Y:S01]  /*15b0*/  SEL R112, R6.reuse, R17, !P3 ;  /* 0x0000001106707207 */ /* 0x040fe20005800000 */
[----:B------:R-:W-:Y:S01]  /*15c0*/  IMAD.U32 R17, RZ, RZ, UR14 ;  /* 0x0000000eff117e24 */ /* 0x000fe2000f8e00ff */
[C---:B------:R-:W-:Y:S01]  /*15d0*/  SEL R111, R6.reuse, R19, !P3 ;  /* 0x00000013066f7207 */ /* 0x040fe20005800000 */
[----:B------:R-:W-:Y:S01]  /*15e0*/  IMAD R117, R117, UR8, RZ ;  /* 0x0000000875757c24 */ /* 0x000fe2000f8e02ff */
[----:B------:R-:W-:Y:S01]  /*15f0*/  SEL R109, R6, R21, !P3 ;  /* 0x00000015066d7207 */ /* 0x000fe20005800000 */
[----:B------:R-:W-:Y:S01]  /*1600*/  IMAD R116, R116, UR8, RZ ;  /* 0x0000000874747c24 */ /* 0x000fe2000f8e02ff */
[C---:B------:R-:W-:Y:S01]  /*1610*/  SEL R108, R6.reuse, R23, !P3 ;  /* 0x00000017066c7207 */ /* 0x040fe20005800000 */
[----:B------:R-:W-:Y:S01]  /*1620*/  IMAD R115, R115, UR8, RZ ;  /* 0x0000000873737c24 */ /* 0x000fe2000f8e02ff */
[C---:B------:R-:W-:Y:S01]  /*1630*/  SEL R98, R6.reuse, R25, !P3 ;  /* 0x0000001906627207 */ /* 0x040fe20005800000 */
[----:B------:R-:W-:Y:S01]  /*1640*/  IMAD.U32 R25, RZ, RZ, UR14 ;  /* 0x0000000eff197e24 */ /* 0x000fe2000f8e00ff */
[----:B------:R-:W-:Y:S01]  /*1650*/  SEL R97, R6, R27, !P3 ;  /* 0x0000001b06617207 */ /* 0x000fe20005800000 */
[----:B------:R-:W-:Y:S01]  /*1660*/  IMAD R114, R114, UR8, RZ ;  /* 0x0000000872727c24 */ /* 0x000fe2000f8e02ff */
[C---:B------:R-:W-:Y:S01]  /*1670*/  SEL R15, R6.reuse, R29, !P3 ;  /* 0x0000001d060f7207 */ /* 0x040fe20005800000 */
[----:B------:R-:W-:Y:S01]  /*1680*/  IMAD R113, R113, UR8, RZ ;  /* 0x0000000871717c24 */ /* 0x000fe2000f8e02ff */
[----:B------:R-:W-:Y:S01]  /*1690*/  SEL R14, R6, R31, !P3 ;  /* 0x0000001f060e7207 */ /* 0x000fe20005800000 */
[----:B------:R-:W-:Y:S01]  /*16a0*/  IMAD R112, R112, UR8, RZ ;  /* 0x0000000870707c24 */ /* 0x000fe2000f8e02ff */
[C---:B------:R-:W-:Y:S01]  /*16b0*/  SEL R13, R6.reuse, R33, !P3 ;  /* 0x00000021060d7207 */ /* 0x040fe20005800000 */
[----:B------:R-:W-:Y:S01]  /*16c0*/  IMAD R111, R111, UR8, RZ ;  /* 0x000000086f6f7c24 */ /* 0x000fe2000f8e02ff */
[C---:B------:R-:W-:Y:S01]  /*16d0*/  SEL R12, R6.reuse, R35, !P3 ;  /* 0x00000023060c7207 */ /* 0x040fe20005800000 */
[----:B------:R-:W-:Y:S01]  /*16e0*/  IMAD R109, R109, UR8, RZ ;  /* 0x000000086d6d7c24 */ /* 0x000fe2000f8e02ff */
[----:B------:R-:W-:Y:S01]  /*16f0*/  SEL R11, R6, R37, !P3 ;  /* 0x00000025060b7207 */ /* 0x000fe20005800000 */
[----:B------:R-:W-:Y:S01]  /*1700*/  IMAD R6, R16, 0x4, R5 ;  /* 0x0000000410067824 */ /* 0x000fe200078e0205 */
[----:B------:R-:W-:Y:S01]  /*1710*/  ISETP.GE.AND P4, PT, R110, RZ, PT ;  /* 0x000000ff6e00720c */ /* 0x000fe20003f86270 */
[----:B------:R-:W-:Y:S01]  /*1720*/  IMAD R108, R108, UR8, RZ ;  /* 0x000000086c6c7c24 */ /* 0x000fe2000f8e02ff */
[----:B------:R-:W-:Y:S01]  /*1730*/  ISETP.NE.AND P6, PT, R76, RZ, PT ;  /* 0x000000ff4c00720c */ /* 0x000fe20003fc5270 */
[----:B------:R-:W-:Y:S01]  /*1740*/  IMAD R7, R7, 0x4, R6 ;  /* 0x0000000407077824 */ /* 0x000fe200078e0206 */
[----:B------:R-:W-:Y:S01]  /*1750*/  ISETP.GE.AND P1, PT, R22, UR12, PT ;  /* 0x0000000c16007c0c */ /* 0x000fe2000bf26270 */
[----:B------:R-:W-:Y:S01]  /*1760*/  IMAD R98, R98, UR8, RZ ;  /* 0x0000000862627c24 */ /* 0x000fe2000f8e02ff */
[----:B------:R-:W-:Y:S01]  /*1770*/  ISETP.GE.AND P3, PT, R20, UR12, PT ;  /* 0x0000000c14007c0c */ /* 0x000fe2000bf66270 */
[----:B------:R-:W-:Y:S01]  /*1780*/  IMAD R8, R8, 0x4, R7 ;  /* 0x0000000408087824 */ /* 0x000fe200078e0207 */
[----:B------:R-:W-:Y:S01]  /*1790*/  LOP3.LUT R125, R3, 0x28, RZ, 0xfc, !PT ;  /* 0x00000028037d7812 */ /* 0x000fe200078efcff */
[----:B------:R-:W-:Y:S01]  /*17a0*/  IMAD.U32 R20, RZ, RZ, UR14 ;  /* 0x0000000eff147e24 */ /* 0x000fe2000f8e00ff */
[----:B------:R-:W-:Y:S01]  /*17b0*/  SEL R16, RZ, UR6, P3 ;  /* 0x00000006ff107c07 */ /* 0x000fe20009800000 */
[----:B------:R-:W-:Y:S01]  /*17c0*/  IMAD R96, R9, 0x4, R8 ;  /* 0x0000000409607824 */ /* 0x000fe200078e0208 */
[----:B------:R-:W-:Y:S01]  /*17d0*/  SEL R9, RZ, UR6, P1 ;  /* 0x00000006ff097c07 */ /* 0x000fe20008800000 */
[----:B------:R-:W-:Y:S01]  /*17e0*/  @!P4 IMAD.MOV R10, RZ, RZ, -R10 ;  /* 0x000000ffff0ac224 */ /* 0x000fe200078e0a0a */
[----:B------:R-:W-:Y:S01]  /*17f0*/  ISETP.NE.U32.AND P3, PT, R16, RZ, PT ;  /* 0x000000ff1000720c */ /* 0x000fe20003f65070 */
[----:B------:R-:W-:Y:S01]  /*1800*/  IMAD R95, R95, 0x4, R96 ;  /* 0x000000045f5f7824 */ /* 0x000fe200078e0260 */
[----:B------:R-:W-:Y:S01]  /*1810*/  @!P6 LOP3.LUT R10, RZ, R76, RZ, 0x33, !PT ;  /* 0x0000004cff0ae212 */ /* 0x000fe200078e33ff */
[----:B------:R-:W-:Y:S01]  /*1820*/  IMAD.SHL.U32 R88, R96, 0x4, RZ ;  /* 0x0000000460587824 */ /* 0x000fe200078e00ff */
[----:B------:R-:W-:Y:S01]  /*1830*/  ISETP.NE.U32.AND P1, PT, R9, RZ, PT ;  /* 0x000000ff0900720c */ /* 0x000fe20003f25070 */
[----:B------:R-:W-:Y:S01]  /*1840*/  IMAD R94, R94, 0x4, R95 ;  /* 0x000000045e5e7824 */ /* 0x000fe200078e025f */
[C---:B------:R-:W-:Y:S01]  /*1850*/  LOP3.LUT R101, R3.reuse, 0xc, RZ, 0xfc, !PT ;  /* 0x0000000c03657812 */ /* 0x040fe200078efcff */
[----:B------:R-:W-:Y:S01]  /*1860*/  IMAD R118, R10, UR13, RZ ;  /* 0x0000000d0a767c24 */ /* 0x000fe2000f8e02ff */
[----:B------:R-:W-:Y:S01]  /*1870*/  LOP3.LUT R124, R3, 0x2c, RZ, 0xfc, !PT ;  /* 0x0000002c037c7812 */ /* 0x000fe200078efcff */
[----:B------:R-:W-:Y:S01]  /*1880*/  IMAD R93, R93, 0x4, R94 ;  /* 0x000000045d5d7824 */ /* 0x000fe200078e025e */
[C---:B------:R-:W-:Y:S01]  /*1890*/  LOP3.LUT R123, R3.reuse, 0x30, RZ, 0xfc, !PT ;  /* 0x00000030037b7812 */ /* 0x040fe200078efcff */
[----:B------:R-:W-:Y:S01]  /*18a0*/  IMAD.U32 R9, RZ, RZ, UR14 ;  /* 0x0000000eff097e24 */ /* 0x000fe2000f8e00ff */
[C---:B------:R-:W-:Y:S01]  /*18b0*/  LOP3.LUT R122, R3.reuse, 0x34, RZ, 0xfc, !PT ;  /* 0x00000034037a7812 */ /* 0x040fe200078efcff */
[----:B------:R-:W-:Y:S01]  /*18c0*/  IMAD R92, R92, 0x4, R93 ;  /* 0x000000045c5c7824 */ /* 0x000fe200078e025d */
[C---:B------:R-:W-:Y:S01]  /*18d0*/  LOP3.LUT R121, R3.reuse, 0x38, RZ, 0xfc, !PT ;  /* 0x0000003803797812 */ /* 0x040fe200078efcff */
[----:B------:R-:W-:Y:S01]  /*18e0*/  IMAD.SHL.U32 R120, R118, 0x4, RZ ;  /* 0x0000000476787824 */ /* 0x000fe200078e00ff */
[----:B------:R-:W-:Y:S01]  /*18f0*/  LOP3.LUT R104, R3, 0x1c, RZ, 0xfc, !PT ;  /* 0x0000001c03687812 */ /* 0x000fe200078efcff */
[----:B------:R-:W-:-:S02]  /*1900*/  IMAD R91, R91, 0x4, R92 ;  /* 0x000000045b5b7824 */ /* 0x000fc400078e025c */
[----:B------:R-:W-:Y:S01]  /*1910*/  IMAD.SHL.U32 R86, R94, 0x4, RZ ;  /* 0x000000045e567824 */ /* 0x000fe200078e00ff */
[----:B------:R-:W-:Y:S01]  /*1920*/  IADD3 R78, P4, R120, UR10, RZ ;  /* 0x0000000a784e7c10 */ /* 0x000fe2000ff9e0ff */
[----:B------:R-:W-:Y:S02]  /*1930*/  IMAD R90, R90, 0x4, R91 ;  /* 0x000000045a5a7824 */ /* 0x000fe400078e025b */
[----:B------:R-:W-:Y:S01]  /*1940*/  IMAD.SHL.U32 R85, R93, 0x4, RZ ;  /* 0x000000045d557824 */ /* 0x000fe200078e00ff */
[----:B------:R-:W-:Y:S01]  /*1950*/  LEA.HI.X.SX32 R28, R118, UR11, 0x2, P4 ;  /* 0x0000000b761c7c11 */ /* 0x000fe2000a0f16ff */
[----:B------:R-:W-:Y:S02]  /*1960*/  IMAD R16, R9, 0x4, R90 ;  /* 0x0000000409107824 */ /* 0x000fe400078e025a */
[----:B------:R-:W-:Y:S02]  /*1970*/  IMAD.SHL.U32 R84, R92, 0x4, RZ ;  /* 0x000000045c547824 */ /* 0x000fe400078e00ff */
[----:B------:R-:W-:Y:S01]  /*1980*/  IMAD R17, R17, 0x4, R16 ;  /* 0x0000000411117824 */ /* 0x000fe200078e0210 */
[----:B------:R-:W-:Y:S01]  /*1990*/  LEA R70, P4, R16, R78, 0x2 ;  /* 0x0000004e10467211 */ /* 0x000fe200078810ff */
[----:B------:R-:W-:-:S02]  /*19a0*/  IMAD.SHL.U32 R83, R91, 0x4, RZ ;  /* 0x000000045b537824 */ /* 0x000fc400078e00ff */
[----:B------:R-:W-:Y:S01]  /*19b0*/  IMAD R20, R20, 0x4, R17 ;  /* 0x0000000414147824 */ /* 0x000fe200078e0211 */
[----:B------:R-:W-:Y:S01]  /*19c0*/  LEA R18, P6, R17, R78, 0x2 ;  /* 0x0000004e11127211 */ /* 0x000fe200078c10ff */
[----:B------:R-:W-:Y:S01]  /*19d0*/  IMAD.SHL.U32 R87, R95, 0x4, RZ ;  /* 0x000000045f577824 */ /* 0x000fe200078e00ff */
[----:B------:R-:W-:Y:S01]  /*19e0*/  LEA.HI.X.SX32 R71, R16, R28, 0x2, P4 ;  /* 0x0000001c10477211 */ /* 0x000fe200020f16ff */
[----:B------:R-:W-:Y:S01]  /*19f0*/  IMAD R25, R25, 0x4, R20 ;  /* 0x0000000419197824 */ /* 0x000fe200078e0214 */
[----:B------:R-:W-:Y:S01]  /*1a00*/  LEA R16, P4, R20, R78, 0x2 ;  /* 0x0000004e14107211 */ /* 0x000fe200078810ff */
[----:B------:R-:W-:Y:S01]  /*1a10*/  IMAD R10, R56, UR15, RZ ;  /* 0x0000000f380a7c24 */ /* 0x000fe2000f8e02ff */
[-C--:B------:R-:W-:Y:S01]  /*1a20*/  LEA.HI.X.SX32 R19, R17, R28.reuse, 0x2, P6 ;  /* 0x0000001c11137211 */ /* 0x080fe200030f16ff */
[----:B------:R-:W-:Y:S01]  /*1a30*/  IMAD.SHL.U32 R82, R90, 0x4, RZ ;  /* 0x000000045a527824 */ /* 0x000fe200078e00ff */
[----:B------:R-:W-:Y:S01]  /*1a40*/  LEA.HI.X.SX32 R17, R20, R28, 0x2, P4 ;  /* 0x0000001c14117211 */ /* 0x000fe200020f16ff */
[----:B------:R-:W-:Y:S01]  /*1a50*/  IMAD.SHL.U32 R9, R10, 0x4, RZ ;  /* 0x000000040a097824 */ /* 0x000fe200078e00ff */
[-C--:B------:R-:W-:Y:S01]  /*1a60*/  LEA R64, P4, R5, R78.reuse, 0x2 ;  /* 0x0000004e05407211 */ /* 0x080fe200078810ff */
[----:B------:R-:W-:Y:S01]  /*1a70*/  IMAD R97, R97, UR8, RZ ;  /* 0x0000000861617c24 */ /* 0x000fe2000f8e02ff */
[----:B------:R-:W-:Y:S01]  /*1a80*/  LEA R80, P6, R89, R78, 0x2 ;  /* 0x0000004e59507211 */ /* 0x000fe200078c10ff */
[----:B------:R-:W-:Y:S01]  /*1a90*/  IMAD R15, R15, UR8, RZ ;  /* 0x000000080f0f7c24 */ /* 0x000fe2000f8e02ff */
[----:B------:R-:W-:Y:S01]  /*1aa0*/  LEA.HI.X.SX32 R65, R5, R28, 0x2, P4 ;  /* 0x0000001c05417211 */ /* 0x000fe200020f16ff */
[----:B------:R-:W-:Y:S01]  /*1ab0*/  IMAD R14, R14, UR8, RZ ;  /* 0x000000080e0e7c24 */ /* 0x000fe2000f8e02ff */
[----:B------:R-:W-:Y:S01]  /*1ac0*/  LEA R60, P4, R7, R78, 0x2 ;  /* 0x0000004e073c7211 */ /* 0x000fe200078810ff */
[----:B------:R-:W-:Y:S01]  /*1ad0*/  IMAD R13, R13, UR8, RZ ;  /* 0x000000080d0d7c24 */ /* 0x000fe2000f8e02ff */
[-C--:B------:R-:W-:Y:S01]  /*1ae0*/  LEA.HI.X.SX32 R81, R89, R28.reuse, 0x2, P6 ;  /* 0x0000001c59517211 */ /* 0x080fe200030f16ff */
[----:B------:R-:W-:Y:S01]  /*1af0*/  IMAD R12, R12, UR8, RZ ;  /* 0x000000080c0c7c24 */ /* 0x000fe2000f8e02ff */
[----:B------:R-:W-:Y:S01]  /*1b00*/  LEA.HI.X.SX32 R61, R7, R28, 0x2, P4 ;  /* 0x0000001c073d7211 */ /* 0x000fe200020f16ff */
[----:B------:R-:W-:Y:S01]  /*1b10*/  IMAD R11, R11, UR8, RZ ;  /* 0x000000080b0b7c24 */ /* 0x000fe2000f8e02ff */
[-C--:B------:R-:W-:Y:S01]  /*1b20*/  IADD3 R20, P4, R88, R78.reuse, RZ ;  /* 0x0000004e58147210 */ /* 0x080fe20007f9e0ff */
[----:B------:R-:W-:Y:S01]  /*1b30*/  @!PT LDS RZ, [RZ] ;  /* 0x00000000fffff984 */ /* 0x000fe20000000800 */
[----:B------:R-:W-:Y:S01]  /*1b40*/  @!PT LDS RZ, [RZ] ;  /* 0x00000000fffff984 */ /* 0x000fe20000000800 */
[----:B------:R-:W-:Y:S01]  /*1b50*/  @!PT LDS RZ, [RZ] ;  /* 0x00000000fffff984 */ /* 0x000fe20000000800 */
[----:B------:R1:W-:Y:S01]  /*1b60*/  LDGSTS.E [R106], desc[UR18][R80.64], P0 ;  /* 0x00000000506a7fae */ /* 0x0003e20008121852 */
[----:B------:R-:W-:-:S02]  /*1b70*/  LEA R66, P6, R6, R78, 0x2 ;  /* 0x0000004e06427211 */ /* 0x000fc400078c10ff */
[----:B------:R-:W-:Y:S02]  /*1b80*/  LEA.HI.X.SX32 R21, R96, R28, 0x2, P4 ;  /* 0x0000001c60157211 */ /* 0x000fe400020f16ff */
[C---:B------:R-:W-:Y:S02]  /*1b90*/  LEA R24, P4, R25.reuse, R78, 0x2 ;  /* 0x0000004e19187211 */ /* 0x040fe400078810ff */
[-C--:B------:R-:W-:Y:S02]  /*1ba0*/  LEA.HI.X.SX32 R67, R6, R28.reuse, 0x2, P6 ;  /* 0x0000001c06437211 */ /* 0x080fe400030f16ff */
[----:B------:R-:W-:Y:S02]  /*1bb0*/  LEA.HI.X.SX32 R25, R25, R28, 0x2, P4 ;  /* 0x0000001c19197211 */ /* 0x000fe400020f16ff */
[-C--:B------:R-:W-:Y:S02]  /*1bc0*/  IADD3 R26, P4, R86, R78.reuse, RZ ;  /* 0x0000004e561a7210 */ /* 0x080fe40007f9e0ff */
[----:B------:R-:W-:-:S02]  /*1bd0*/  LEA R72, P6, R8, R78, 0x2 ;  /* 0x0000004e08487211 */ /* 0x000fc400078c10ff */
[----:B------:R-:W-:Y:S02]  /*1be0*/  LEA.HI.X.SX32 R27, R94, R28, 0x2, P4 ;  /* 0x0000001c5e1b7211 */ /* 0x000fe400020f16ff */
[----:B------:R-:W-:Y:S02]  /*1bf0*/  IADD3 R62, P4, R85, R78, RZ ;  /* 0x0000004e553e7210 */ /* 0x000fe40007f9e0ff */
[-C--:B------:R-:W-:Y:S02]  /*1c00*/  LEA.HI.X.SX32 R73, R8, R28.reuse, 0x2, P6 ;  /* 0x0000001c08497211 */ /* 0x080fe400030f16ff */
[----:B------:R-:W-:Y:S02]  /*1c10*/  LEA.HI.X.SX32 R63, R93, R28, 0x2, P4 ;  /* 0x0000001c5d3f7211 */ /* 0x000fe400020f16ff */
[-C--:B------:R-:W-:Y:S02]  /*1c20*/  IADD3 R68, P4, R84, R78.reuse, RZ ;  /* 0x0000004e54447210 */ /* 0x080fe40007f9e0ff */
[----:B------:R-:W-:Y:S01]  /*1c30*/  IADD3 R22, P6, R87, R78, RZ ;  /* 0x0000004e57167210 */ /* 0x000fe20007fde0ff */
[----:B------:R-:W-:Y:S01]  /*1c40*/  LDGSTS.E [R106+0x4000], desc[UR18][R62.64], P2 ;  /* 0x040000003e6a7fae */ /* 0x000fe20009121852 */
[----:B------:R-:W-:-:S02]  /*1c50*/  LEA.HI.X.SX32 R69, R92, R28, 0x2, P4 ;  /* 0x0000001c5c457211 */ /* 0x000fc400020f16ff */
[----:B------:R-:W-:Y:S01]  /*1c60*/  IADD3 R74, P4, R83, R78, RZ ;  /* 0x0000004e534a7210 */ /* 0x000fe20007f9e0ff */
[----:B------:R-:W-:Y:S01]  /*1c70*/  LDGSTS.E [R103], desc[UR18][R64.64], P1 ;  /* 0x0000000040677fae */ /* 0x000fe20008921852 */
[-C--:B------:R-:W-:Y:S02]  /*1c80*/  LEA.HI.X.SX32 R23, R95, R28.reuse, 0x2, P6 ;  /* 0x0000001c5f177211 */ /* 0x080fe400030f16ff */
[----:B------:R-:W-:Y:S01]  /*1c90*/  LEA.HI.X.SX32 R75, R91, R28, 0x2, P4 ;  /* 0x0000001c5b4b7211 */ /* 0x000fe200020f16ff */
[----:B------:R-:W-:Y:S01]  /*1ca0*/  LDGSTS.E [R103+0x4000], desc[UR18][R68.64], P3 ;  /* 0x0400000044677fae */ /* 0x000fe20009921852 */
[----:B------:R-:W-:Y:S02]  /*1cb0*/  IADD3 R78, P4, R82, R78, RZ ;  /* 0x0000004e524e7210 */ /* 0x000fe40007f9e0ff */
[----:B------:R-:W-:Y:S02]  /*1cc0*/  IADD3 R58, P6, R9, UR22, RZ ;  /* 0x00000016093a7c10 */ /* 0x000fe4000ffde0ff */
[----:B------:R-:W-:-:S02]  /*1cd0*/  LEA.HI.X.SX32 R79, R90, R28, 0x2, P4 ;  /* 0x0000001c5a4f7211 */ /* 0x000fc400020f16ff */
[----:B------:R-:W-:Y:S02]  /*1ce0*/  LEA.HI.X.SX32 R100, R10, UR23, 0x2, P6 ;  /* 0x000000170a647c11 */ /* 0x000fe4000b0f16ff */
[CC--:B------:R-:W-:Y:S02]  /*1cf0*/  LEA R28, P4, R117.reuse, R58.reuse, 0x2 ;  /* 0x0000003a751c7211 */ /* 0x0c0fe400078810ff */
[C---:B------:R-:W-:Y:S02]  /*1d00*/  LEA R30, P6, R116.reuse, R58, 0x2 ;  /* 0x0000003a741e7211 */ /* 0x040fe400078c10ff */
[----:B------:R-:W-:Y:S02]  /*1d10*/  LEA.HI.X.SX32 R29, R117, R100, 0x2, P4 ;  /* 0x00000064751d7211 */ /* 0x000fe400020f16ff */
[----:B------:R-:W-:Y:S02]  /*1d20*/  LEA R32, P4, R115, R58, 0x2 ;  /* 0x0000003a73207211 */ /* 0x000fe400078810ff */
[----:B------:R-:W-:-:S02]  /*1d30*/  LEA.HI.X.SX32 R31, R116, R100, 0x2, P6 ;  /* 0x00000064741f7211 */ /* 0x000fc400030f16ff */
[C---:B------:R-:W-:Y:S02]  /*1d40*/  LEA R34, P6, R114.reuse, R58, 0x2 ;  /* 0x0000003a72227211 */ /* 0x040fe400078c10ff */
[----:B------:R-:W-:Y:S02]  /*1d50*/  LEA.HI.X.SX32 R33, R115, R100, 0x2, P4 ;  /* 0x0000006473217211 */ /* 0x000fe400020f16ff */
[C---:B------:R-:W-:Y:S02]  /*1d60*/  LEA R36, P4, R113.reuse, R58, 0x2 ;  /* 0x0000003a71247211 */ /* 0x040fe400078810ff */
[----:B------:R-:W-:Y:S02]  /*1d70*/  LEA.HI.X.SX32 R35, R114, R100, 0x2, P6 ;  /* 0x0000006472237211 */ /* 0x000fe400030f16ff */
[----:B------:R-:W-:Y:S02]  /*1d80*/  LEA R38, P6, R112, R58, 0x2 ;  /* 0x0000003a70267211 */ /* 0x000fe400078c10ff */
[----:B------:R-:W-:-:S02]  /*1d90*/  LEA.HI.X.SX32 R37, R113, R100, 0x2, P4 ;  /* 0x0000006471257211 */ /* 0x000fc400020f16ff */
[----:B------:R-:W-:Y:S02]  /*1da0*/  LEA R40, P4, R111, R58, 0x2 ;  /* 0x0000003a6f287211 */ /* 0x000fe400078810ff */
[----:B------:R-:W-:Y:S02]  /*1db0*/  LEA.HI.X.SX32 R39, R112, R100, 0x2, P6 ;  /* 0x0000006470277211 */ /* 0x000fe400030f16ff */
[----:B------:R-:W-:Y:S02]  /*1dc0*/  LEA R42, P6, R109, R58, 0x2 ;  /* 0x0000003a6d2a7211 */ /* 0x000fe400078c10ff */
        /* <DEDUP_REMOVED lines=16> */
[-C--:B------:R-:W-:Y:S02]  /*1ed0*/  LEA.HI.X.SX32 R57, R12, R100.reuse, 0x2, P4 ;  /* 0x000000640c397211 */ /* 0x080fe400020f16ff */
[----:B------:R-:W-:Y:S02]  /*1ee0*/  ISETP.GE.AND P4, PT, R99, UR12, PT ;  /* 0x0000000c63007c0c */ /* 0x000fe4000bf86270 */
[----:B------:R-:W-:Y:S02]  /*1ef0*/  LEA.HI.X.SX32 R59, R11, R100, 0x2, P6 ;  /* 0x000000640b3b7211 */ /* 0x000fe400030f16ff */
[----:B------:R-:W-:Y:S02]  /*1f00*/  ISETP.GE.AND P6, PT, R125, UR12, PT ;  /* 0x0000000c7d007c0c */ /* 0x000fe4000bfc6270 */
[----:B------:R-:W-:-:S02]  /*1f10*/  SEL R99, RZ, UR6, P4 ;  /* 0x00000006ff637c07 */ /* 0x000fc4000a000000 */
[----:B------:R-:W-:Y:S02]  /*1f20*/  ISETP.GE.AND P4, PT, R101, UR12, PT ;  /* 0x0000000c65007c0c */ /* 0x000fe4000bf86270 */
[----:B------:R-:W-:Y:S02]  /*1f30*/  SEL R100, RZ, UR6, P6 ;  /* 0x00000006ff647c07 */ /* 0x000fe4000b000000 */
[----:B------:R-:W-:Y:S02]  /*1f40*/  ISETP.GE.AND P6, PT, R124, UR12, PT ;  /* 0x0000000c7c007c0c */ /* 0x000fe4000bfc6270 */
[----:B------:R-:W-:Y:S02]  /*1f50*/  ISETP.NE.U32.AND P0, PT, R99, RZ, PT ;  /* 0x000000ff6300720c */ /* 0x000fe40003f05070 */
[----:B------:R-:W-:Y:S02]  /*1f60*/  SEL R99, RZ, UR6, P4 ;  /* 0x00000006ff637c07 */ /* 0x000fe4000a000000 */
[----:B------:R-:W-:-:S02]  /*1f70*/  ISETP.NE.U32.AND P4, PT, R100, RZ, PT ;  /* 0x000000ff6400720c */ /* 0x000fc40003f85070 */
[----:B------:R-:W-:Y:S02]  /*1f80*/  SEL R100, RZ, UR6, P6 ;  /* 0x00000006ff647c07 */ /* 0x000fe4000b000000 */
[----:B------:R-:W-:Y:S02]  /*1f90*/  LOP3.LUT R101, R3, 0x10, RZ, 0xfc, !PT ;  /* 0x0000001003657812 */ /* 0x000fe400078efcff */
[----:B------:R-:W-:Y:S02]  /*1fa0*/  ISETP.NE.U32.AND P6, PT, R100, RZ, PT ;  /* 0x000000ff6400720c */ /* 0x000fe40003fc5070 */
[----:B------:R-:W-:Y:S02]  /*1fb0*/  LOP3.LUT R100, R2, 0x20, RZ, 0x3c, !PT ;  /* 0x0000002002647812 */ /* 0x000fe400078e3cff */
[----:B------:R-:W-:Y:S02]  /*1fc0*/  ISETP.NE.U32.AND P2, PT, R99, RZ, PT ;  /* 0x000000ff6300720c */ /* 0x000fe40003f45070 */
[----:B------:R-:W-:Y:S01]  /*1fd0*/  ISETP.GE.AND P1, PT, R101, UR12, PT ;  /* 0x0000000c65007c0c */ /* 0x000fe2000bf26270 */
[----:B------:R-:W-:Y:S01]  /*1fe0*/  VIADD R102, R100, UR7 ;  /* 0x0000000764667c36 */ /* 0x000fe20008000000 */
[----:B------:R-:W-:-:S02]  /*1ff0*/  LOP3.LUT R99, R3, 0x14, RZ, 0xfc, !PT ;  /* 0x0000001403637812 */ /* 0x000fc400078efcff */
[----:B------:R-:W-:Y:S02]  /*2000*/  ISETP.GE.AND P3, PT, R123, UR12, PT ;  /* 0x0000000c7b007c0c */ /* 0x000fe4000bf66270 */
[----:B------:R-:W-:Y:S01]  /*2010*/  SEL R100, RZ, UR6, P1 ;  /* 0x00000006ff647c07 */ /* 0x000fe20008800000 */
[----:B------:R-:W-:Y:S01]  /*2020*/  LDGSTS.E [R102], desc[UR18][R66.64], P0 ;  /* 0x0000000042667fae */ /* 0x000fe20008121852 */
[----:B------:R-:W-:Y:S02]  /*2030*/  ISETP.GE.AND P1, PT, R99, UR12, PT ;  /* 0x0000000c63007c0c */ /* 0x000fe4000bf26270 */
[----:B------:R-:W-:Y:S01]  /*2040*/  SEL R99, RZ, UR6, P3 ;  /* 0x00000006ff637c07 */ /* 0x000fe20009800000 */
[----:B------:R-:W-:Y:S01]  /*2050*/  LDGSTS.E [R102+0x4000], desc[UR18][R74.64], P4 ;  /* 0x040000004a667fae */ /* 0x000fe2000a121852 */
[----:B------:R-:W-:Y:S02]  /*2060*/  ISETP.GE.AND P3, PT, R122, UR12, PT ;  /* 0x0000000c7a007c0c */ /* 0x000fe4000bf66270 */
[----:B------:R-:W-:-:S02]  /*2070*/  ISETP.NE.U32.AND P0, PT, R100, RZ, PT ;  /* 0x000000ff6400720c */ /* 0x000fc40003f05070 */
[----:B------:R-:W-:Y:S02]  /*2080*/  SEL R100, RZ, UR6, P1 ;  /* 0x00000006ff647c07 */ /* 0x000fe40008800000 */
[----:B------:R-:W-:Y:S02]  /*2090*/  LOP3.LUT R101, R2, 0x30, RZ, 0x3c, !PT ;  /* 0x0000003002657812 */ /* 0x000fe400078e3cff */
[----:B------:R-:W-:Y:S02]  /*20a0*/  ISETP.NE.U32.AND P1, PT, R99, RZ, PT ;  /* 0x000000ff6300720c */ /* 0x000fe40003f25070 */
[----:B------:R-:W-:Y:S01]  /*20b0*/  SEL R99, RZ, UR6, P3 ;  /* 0x00000006ff637c07 */ /* 0x000fe20009800000 */
[----:B------:R-:W-:Y:S01]  /*20c0*/  VIADD R101, R101, UR7 ;  /* 0x0000000765657c36 */ /* 0x000fe20008000000 */
[----:B------:R-:W-:Y:S02]  /*20d0*/  ISETP.NE.U32.AND P4, PT, R100, RZ, PT ;  /* 0x000000ff6400720c */ /* 0x000fe40003f85070 */
[----:B------:R-:W-:-:S02]  /*20e0*/  ISETP.NE.U32.AND P3, PT, R99, RZ, PT ;  /* 0x000000ff6300720c */ /* 0x000fc40003f65070 */
[----:B------:R-:W-:Y:S01]  /*20f0*/  LOP3.LUT R99, R3, 0x18, RZ, 0xfc, !PT ;  /* 0x0000001803637812 */ /* 0x000fe200078efcff */
[----:B------:R-:W-:Y:S01]  /*2100*/  LDGSTS.E [R101], desc[UR18][R60.64], P2 ;  /* 0x000000003c657fae */ /* 0x000fe20009121852 */
[----:B------:R-:W-:Y:S02]  /*2110*/  LOP3.LUT R100, R2, 0x40, RZ, 0x3c, !PT ;  /* 0x0000004002647812 */ /* 0x000fe400078e3cff */
[----:B------:R-:W-:Y:S01]  /*2120*/  ISETP.GE.AND P2, PT, R99, UR12, PT ;  /* 0x0000000c63007c0c */ /* 0x000fe2000bf46270 */
[----:B------:R-:W-:Y:S01]  /*2130*/  LDGSTS.E [R101+0x4000], desc[UR18][R78.64], P6 ;  /* 0x040000004e657fae */ /* 0x000fe2000b121852 */
[----:B------:R-:W-:Y:S01]  /*2140*/  ISETP.GE.AND P6, PT, R121, UR12, PT ;  /* 0x0000000c79007c0c */ /* 0x000fe2000bfc6270 */
[----:B------:R-:W-:Y:S01]  /*2150*/  VIADD R100, R100, UR7 ;  /* 0x0000000764647c36 */ /* 0x000fe20008000000 */
[----:B------:R-:W-:Y:S02]  /*2160*/  SEL R99, RZ, UR6, P2 ;  /* 0x00000006ff637c07 */ /* 0x000fe40009000000 */
[----:B------:R-:W-:-:S02]  /*2170*/  SEL R105, RZ, UR6, P6 ;  /* 0x00000006ff697c07 */ /* 0x000fc4000b000000 */
[----:B------:R-:W-:Y:S01]  /*2180*/  LDGSTS.E [R100], desc[UR18][R72.64], P0 ;  /* 0x0000000048647fae */ /* 0x000fe20008121852 */
[----:B------:R-:W-:Y:S02]  /*2190*/  ISETP.NE.U32.AND P0, PT, R99, RZ, PT ;  /* 0x000000ff6300720c */ /* 0x000fe40003f05070 */
[----:B------:R-:W-:Y:S01]  /*21a0*/  LOP3.LUT R99, R2, 0x50, RZ, 0x3c, !PT ;  /* 0x0000005002637812 */ /* 0x000fe200078e3cff */
[----:B------:R-:W-:Y:S01]  /*21b0*/  LDGSTS.E [R100+0x4000], desc[UR18][R70.64], P1 ;  /* 0x0400000046647fae */ /* 0x000fe20008921852 */
[----:B------:R-:W-:Y:S02]  /*21c0*/  ISETP.GE.AND P2, PT, R104, UR12, PT ;  /* 0x0000000c68007c0c */ /* 0x000fe4000bf46270 */
[----:B------:R-:W-:Y:S01]  /*21d0*/  ISETP.GE.AND P6, PT, R3, UR5, PT ;  /* 0x0000000503007c0c */ /* 0x000fe2000bfc6270 */
[----:B------:R-:W-:Y:S01]  /*21e0*/  VIADD R99, R99, UR7 ;  /* 0x0000000763637c36 */ /* 0x000fe20008000000 */
[----:B------:R-:W-:Y:S02]  /*21f0*/  SEL R104, RZ, UR6, P2 ;  /* 0x00000006ff687c07 */ /* 0x000fe40009000000 */
[----:B------:R-:W-:-:S02]  /*2200*/  SEL R107, RZ, 0x4, P6 ;  /* 0x00000004ff6b7807 */ /* 0x000fc40003000000 */
[----:B------:R-:W-:Y:S01]  /*2210*/  PLOP3.LUT P2, PT, PT, PT, UP0, 0x80, 0x0 ;  /* 0x000000000000781c */ /* 0x000fe20003f4f008 */
[----:B------:R-:W-:Y:S01]  /*2220*/  LDGSTS.E [R99], desc[UR18][R20.64], P4 ;  /* 0x0000000014637fae */ /* 0x000fe2000a121852 */
[----:B------:R-:W-:Y:S02]  /*2230*/  ISETP.GE.AND P6, PT, R119, UR5, PT ;  /* 0x0000000577007c0c */ /* 0x000fe4000bfc6270 */
[----:B------:R-:W-:Y:S01]  /*2240*/  LOP3.LUT R119, R3, 0x3c, RZ, 0xfc, !PT ;  /* 0x0000003c03777812 */ /* 0x000fe200078efcff */
[----:B------:R-:W-:Y:S01]  /*2250*/  LDGSTS.E [R99+0x4000], desc[UR18][R18.64], P3 ;  /* 0x0400000012637fae */ /* 0x000fe20009921852 */
[----:B------:R-:W-:Y:S02]  /*2260*/  SEL R107, R107, RZ, P2 ;  /* 0x000000ff6b6b7207 */ /* 0x000fe40001000000 */
[----:B------:R-:W-:Y:S02]  /*2270*/  ISETP.GE.AND P4, PT, R119, UR12, PT ;  /* 0x0000000c77007c0c */ /* 0x000fe4000bf86270 */
[----:B------:R-:W-:-:S02]  /*2280*/  ISETP.NE.U32.AND P2, PT, R105, RZ, PT ;  /* 0x000000ff6900720c */ /* 0x000fc40003f45070 */
[----:B------:R-:W-:Y:S02]  /*2290*/  SEL R105, RZ, 0x4, P6 ;  /* 0x00000004ff697807 */ /* 0x000fe40003000000 */
[----:B------:R-:W-:Y:S02]  /*22a0*/  ISETP.NE.U32.AND P1, PT, R107, RZ, PT ;  /* 0x000000ff6b00720c */ /* 0x000fe40003f25070 */
[----:B------:R-:W-:Y:S02]  /*22b0*/  PLOP3.LUT P6, PT, PT, PT, UP0, 0x80, 0x0 ;  /* 0x000000000000781c */ /* 0x000fe40003fcf008 */
[----:B------:R-:W-:Y:S02]  /*22c0*/  SEL R107, RZ, UR6, P4 ;  /* 0x00000006ff6b7c07 */ /* 0x000fe4000a000000 */
[----:B------:R-:W-:Y:S02]  /*22d0*/  ISETP.NE.U32.AND P4, PT, R104, RZ, PT ;  /* 0x000000ff6800720c */ /* 0x000fe40003f85070 */
[----:B------:R-:W-:-:S02]  /*22e0*/  LOP3.LUT R104, R2, 0x60, RZ, 0x3c, !PT ;  /* 0x0000006002687812 */ /* 0x000fc400078e3cff */
[----:B------:R-:W-:Y:S02]  /*22f0*/  SEL R105, R105, RZ, P6 ;  /* 0x000000ff69697207 */ /* 0x000fe40003000000 */
[----:B------:R-:W-:Y:S01]  /*2300*/  ISETP.NE.U32.AND P6, PT, R107, RZ, PT ;  /* 0x000000ff6b00720c */ /* 0x000fe20003fc5070 */
[----:B------:R-:W-:Y:S01]  /*2310*/  VIADD R107, R104, UR7 ;  /* 0x00000007686b7c36 */ /* 0x000fe20008000000 */
[----:B------:R-:W-:Y:S01]  /*2320*/  ISETP.NE.U32.AND P3, PT, R105, RZ, PT ;  /* 0x000000ff6900720c */ /* 0x000fe20003f65070 */
[----:B------:R-:W-:Y:S01]  /*2330*/  IMAD.U32 R105, RZ, RZ, UR20 ;  /* 0x00000014ff697e24 */ /* 0x000fe2000f8e00ff */
[----:B------:R-:W-:Y:S02]  /*2340*/  LOP3.LUT R104, R2, 0x70, RZ, 0x3c, !PT ;  /* 0x0000007002687812 */ /* 0x000fe400078e3cff */
[----:B------:R-:W-:Y:S01]  /*2350*/  LDGSTS.E [R107], desc[UR18][R22.64], P0 ;  /* 0x00000000166b7fae */ /* 0x000fe20008121852 */
[----:B-1----:R-:W-:-:S03]  /*2360*/  IMAD.WIDE R80, R105, 0x4, R80 ;  /* 0x0000000469507825 */ /* 0x002fc600078e0250 */
[----:B------:R-:W-:Y:S01]  /*2370*/  LDGSTS.E [R107+0x4000], desc[UR18][R16.64], P2 ;  /* 0x04000000106b7fae */ /* 0x000fe20009121852 */
[----:B------:R-:W-:Y:S02]  /*2380*/  VIADD R105, R104, UR7 ;  /* 0x0000000768697c36 */ /* 0x000fe40008000000 */
[----:B------:R-:W-:-:S03]  /*2390*/  VIADD R104, R4, UR7 ;  /* 0x0000000704687c36 */ /* 0x000fc60008000000 */
[----:B------:R-:W-:Y:S04]  /*23a0*/  LDGSTS.E [R105], desc[UR18][R26.64], P4 ;  /* 0x000000001a697fae */ /* 0x000fe8000a121852 */
[----:B------:R-:W-:Y:S04]  /*23b0*/  LDGSTS.E [R105+0x4000], desc[UR18][R24.64], P6 ;  /* 0x0400000018697fae */ /* 0x000fe8000b121852 */
[----:B------:R-:W0:Y:S04]  /*23c0*/  LDGDEPBAR ;  /* 0x00000000000079af */ /* 0x000e280000000000 */
[----:B------:R-:W-:Y:S04]  /*23d0*/  LDGSTS.E [R104+0x18000], desc[UR18][R28.64], P5 ;  /* 0x180000001c687fae */ /* 0x000fe8000a921852 */
        /* <DEDUP_REMOVED lines=14> */
[----:B------:R-:W-:Y:S01]  /*24c0*/  LDGSTS.E [R104+0x1bc00], desc[UR18][R58.64], P5 ;  /* 0x1bc000003a687fae */ /* 0x000fe2000a921852 */
[----:B------:R-:W-:-:S03]  /*24d0*/  ISETP.GE.AND P5, PT, R125, UR5, PT ;  /* 0x000000057d007c0c */ /* 0x000fc6000bfa6270 */
[----:B------:R-:W0:Y:S01]  /*24e0*/  LDGDEPBAR ;  /* 0x00000000000079af */ /* 0x000e220000000000 */
[----:B------:R-:W-:Y:S06]  /*24f0*/  BAR.SYNC.DEFER_BLOCKING 0x0 ;  /* 0x0000000000007b1d */ /* 0x000fec0000010000 */
[----:B------:R-:W-:Y:S01]  /*2500*/  @!PT LDS RZ, [RZ] ;  /* 0x00000000fffff984 */ /* 0x000fe20000000800 */
[----:B------:R-:W-:Y:S01]  /*2510*/  @!PT LDS RZ, [RZ] ;  /* 0x00000000fffff984 */ /* 0x000fe20000000800 */
[----:B------:R-:W-:Y:S01]  /*2520*/  @!PT LDS RZ, [RZ] ;  /* 0x00000000fffff984 */ /* 0x000fe20000000800 */
[----:B------:R1:W-:Y:S01]  /*2530*/  LDGSTS.E [R106+0x8000], desc[UR18][R80.64], P1 ;  /* 0x08000000506a7fae */ /* 0x0003e20008921852 */
[----:B------:R-:W-:Y:S01]  /*2540*/  PLOP3.LUT P1, PT, PT, PT, UP0, 0x80, 0x0 ;  /* 0x000000000000781c */ /* 0x000fe20003f2f008 */
[----:B-1----:R-:W-:Y:S01]  /*2550*/  IMAD.U32 R80, RZ, RZ, UR20 ;  /* 0x00000014ff507e24 */ /* 0x002fe2000f8e00ff */
[----:B------:R-:W-:-:S03]  /*2560*/  LOP3.LUT R81, R3, 0x4, RZ, 0xfc, !PT ;  /* 0x0000000403517812 */ /* 0x000fc600078efcff */
[----:B------:R-:W-:Y:S01]  /*2570*/  IMAD.WIDE R62, R80, 0x4, R62 ;  /* 0x00000004503e7825 */ /* 0x000fe200078e023e */
[----:B------:R-:W-:Y:S02]  /*2580*/  ISETP.GE.AND P0, PT, R81, UR5, PT ;  /* 0x0000000551007c0c */ /* 0x000fe4000bf06270 */
[----:B------:R-:W-:Y:S02]  /*2590*/  LOP3.LUT R81, R3, 0x24, RZ, 0xfc, !PT ;  /* 0x0000002403517812 */ /* 0x000fe400078efcff */
[----:B------:R1:W-:Y:S02]  /*25a0*/  LDGSTS.E [R106+0xc000], desc[UR18][R62.64], P3 ;  /* 0x0c0000003e6a7fae */ /* 0x0003e40009921852 */
[----:B-1----:R-:W-:Y:S01]  /*25b0*/  SEL R62, RZ, 0x4, P0 ;  /* 0x00000004ff3e7807 */ /* 0x002fe20000000000 */
[----:B------:R-:W-:Y:S01]  /*25c0*/  IMAD.U32 R63, RZ, RZ, UR20 ;  /* 0x00000014ff3f7e24 */ /* 0x000fe2000f8e00ff */
[----:B------:R-:W-:Y:S02]  /*25d0*/  ISETP.GE.AND P0, PT, R81, UR5, PT ;  /* 0x0000000551007c0c */ /* 0x000fe4000bf06270 */
[----:B------:R-:W-:Y:S01]  /*25e0*/  LOP3.LUT R81, R3, 0xc, RZ, 0xfc, !PT ;  /* 0x0000000c03517812 */ /* 0x000fe200078efcff */
[----:B------:R-:W-:Y:S01]  /*25f0*/  IMAD.WIDE R64, R63, 0x4, R64 ;  /* 0x000000043f407825 */ /* 0x000fe200078e0240 */
[----:B------:R-:W-:-:S02]  /*2600*/  SEL R62, R62, RZ, P1 ;  /* 0x000000ff3e3e7207 */ /* 0x000fc40000800000 */
[----:B------:R-:W-:Y:S01]  /*2610*/  ISETP.GE.AND P3, PT, R81, UR5, PT ;  /* 0x0000000551007c0c */ /* 0x000fe2000bf66270 */
[C---:B------:R-:W-:Y:S01]  /*2620*/  IMAD.WIDE R72, R63.reuse, 0x4, R72 ;  /* 0x000000043f487825 */ /* 0x040fe200078e0248 */
[----:B------:R-:W1:Y:S01]  /*2630*/  S2R R81, SR_TID.X ;  /* 0x0000000000517919 */ /* 0x000e620000002100 */
[----:B------:R-:W-:Y:S02]  /*2640*/  PLOP3.LUT P1, PT, PT, PT, UP0, 0x80, 0x0 ;  /* 0x000000000000781c */ /* 0x000fe40003f2f008 */
[----:B------:R-:W-:Y:S01]  /*2650*/  SEL R80, RZ, 0x4, P0 ;  /* 0x00000004ff507807 */ /* 0x000fe20000000000 */
[----:B------:R-:W-:Y:S01]  /*2660*/  IMAD.WIDE R78, R63, 0x4, R78 ;  /* 0x000000043f4e7825 */ /* 0x000fe200078e024e */
[----:B------:R-:W-:Y:S02]  /*2670*/  LOP3.LUT R106, R3, 0x8, RZ, 0xfc, !PT ;  /* 0x00000008036a7812 */ /* 0x000fe400078efcff */
[----:B------:R-:W-:Y:S02]  /*2680*/  SEL R80, R80, RZ, P1 ;  /* 0x000000ff50507207 */ /* 0x000fe40000800000 */
[----:B------:R-:W-:Y:S01]  /*2690*/  ISETP.NE.U32.AND P2, PT, R62, RZ, PT ;  /* 0x000000ff3e00720c */ /* 0x000fe20003f45070 */
[----:B------:R-:W-:Y:S01]  /*26a0*/  IMAD.U32 R62, RZ, RZ, UR20 ;  /* 0x00000014ff3e7e24 */ /* 0x000fe2000f8e00ff */
[----:B------:R-:W-:Y:S01]  /*26b0*/  ISETP.NE.U32.AND P1, PT, R80, RZ, PT ;  /* 0x000000ff5000720c */ /* 0x000fe20003f25070 */
[----:B------:R-:W-:Y:S01]  /*26c0*/  IMAD.U32 R80, RZ, RZ, UR20 ;  /* 0x00000014ff507e24 */ /* 0x000fe2000f8e00ff */
[----:B------:R-:W-:Y:S01]  /*26d0*/  ISETP.GE.AND P4, PT, R106, UR5, PT ;  /* 0x000000056a007c0c */ /* 0x000fe2000bf86270 */
[----:B------:R-:W-:Y:S01]  /*26e0*/  IMAD.WIDE R66, R62, 0x4, R66 ;  /* 0x000000043e427825 */ /* 0x000fe200078e0242 */
[----:B------:R-:W-:-:S02]  /*26f0*/  SEL R63, RZ, 0x4, P3 ;  /* 0x00000004ff3f7807 */ /* 0x000fc40001800000 */
[----:B------:R-:W-:Y:S01]  /*2700*/  PLOP3.LUT P0, PT, PT, PT, UP0, 0x80, 0x0 ;  /* 0x000000000000781c */ /* 0x000fe20003f0f008 */
[----:B------:R-:W-:-:S04]  /*2710*/  IMAD.WIDE R60, R80, 0x4, R60 ;  /* 0x00000004503c7825 */ /* 0x000fc800078e023c */
[----:B------:R-:W-:Y:S01]  /*2720*/  IMAD.WIDE R74, R80, 0x4, R74 ;  /* 0x00000004504a7825 */ /* 0x000fe200078e024a */
[----:B------:R-:W-:Y:S01]  /*2730*/  SEL R80, RZ, 0x4, P5 ;  /* 0x00000004ff507807 */ /* 0x000fe20002800000 */
[----:B------:R2:W-:Y:S01]  /*2740*/  LDGSTS.E [R103+0x8000], desc[UR18][R64.64], P2 ;  /* 0x0800000040677fae */ /* 0x0005e20009121852 */
[----:B------:R-:W-:Y:S01]  /*2750*/  PLOP3.LUT P5, PT, PT, PT, UP0, 0x80, 0x0 ;  /* 0x000000000000781c */ /* 0x000fe20003faf008 */
[----:B------:R-:W-:Y:S01]  /*2760*/  IMAD.WIDE R68, R62, 0x4, R68 ;  /* 0x000000043e447825 */ /* 0x000fe200078e0244 */
[----:B------:R-:W-:Y:S02]  /*2770*/  ISETP.GE.AND P2, PT, R124, UR5, PT ;  /* 0x000000057c007c0c */ /* 0x000fe4000bf46270 */
[----:B------:R-:W-:Y:S01]  /*2780*/  SEL R63, R63, RZ, P5 ;  /* 0x000000ff3f3f7207 */ /* 0x000fe20002800000 */
[----:B------:R-:W-:Y:S01]  /*2790*/  IMAD.WIDE R70, R62, 0x4, R70 ;  /* 0x000000043e467825 */ /* 0x000fe200078e0246 */
[----:B------:R-:W-:Y:S01]  /*27a0*/  SEL R62, RZ, 0x4, P4 ;  /* 0x00000004ff3e7807 */ /* 0x000fe20002000000 */
[----:B------:R-:W-:Y:S01]  /*27b0*/  LDGSTS.E [R103+0xc000], desc[UR18][R68.64], P1 ;  /* 0x0c00000044677fae */ /* 0x000fe20008921852 */
[----:B------:R-:W-:Y:S01]  /*27c0*/  PLOP3.LUT P4, PT, PT, PT, UP0, 0x80, 0x0 ;  /* 0x000000000000781c */ /* 0x000fe20003f8f008 */
[C---:B-1----:R-:W-:Y:S01]  /*27d0*/  IMAD.SHL.U32 R106, R81.reuse, 0x400, RZ ;  /* 0x00000400516a7824 */ /* 0x042fe200078e00ff */
[----:B------:R-:W-:Y:S01]  /*27e0*/  SEL R62, R62, RZ, P0 ;  /* 0x000000ff3e3e7207 */ /* 0x000fe20000000000 */
[C---:B--2---:R-:W-:Y:S01]  /*27f0*/  IMAD.SHL.U32 R65, R81.reuse, 0x8, RZ ;  /* 0x0000000851417824 */ /* 0x044fe200078e00ff */
[----:B------:R-:W-:Y:S01]  /*2800*/  SEL R80, R80, RZ, P4 ;  /* 0x000000ff50507207 */ /* 0x000fe20002000000 */
[----:B------:R-:W-:Y:S01]  /*2810*/  IMAD.SHL.U32 R64, R81, 0x1000, RZ ;  /* 0x0000100051407824 */ /* 0x000fe200078e00ff */
[----:B------:R-:W-:Y:S01]  /*2820*/  ISETP.NE.U32.AND P4, PT, R63, RZ, PT ;  /* 0x000000ff3f00720c */ /* 0x000fe20003f85070 */
[----:B------:R-:W-:Y:S01]  /*2830*/  IMAD.SHL.U32 R63, R81, 0x20, RZ ;  /* 0x00000020513f7824 */ /* 0x000fe200078e00ff */
[----:B------:R-:W-:-:S02]  /*2840*/  LOP3.LUT R106, R106, 0x6000, RZ, 0xc0, !PT ;  /* 0x000060006a6a7812 */ /* 0x000fc400078ec0ff */
[----:B------:R-:W-:Y:S01]  /*2850*/  ISETP.NE.U32.AND P0, PT, R80, RZ, PT ;  /* 0x000000ff5000720c */ /* 0x000fe20003f05070 */
[----:B------:R-:W-:Y:S01]  /*2860*/  IMAD.SHL.U32 R80, R81, 0x10, RZ ;  /* 0x0000001051507824 */ /* 0x000fe200078e00ff */
[----:B------:R-:W-:Y:S02]  /*2870*/  LOP3.LUT R106, R106, 0x60, R63, 0xf8, !PT ;  /* 0x000000606a6a7812 */ /* 0x000fe400078ef83f */
[----:B------:R-:W-:Y:S01]  /*2880*/  LOP3.LUT R63, R65, 0x700, RZ, 0xc0, !PT ;  /* 0x00000700413f7812 */ /* 0x000fe200078ec0ff */
[----:B------:R-:W-:Y:S01]  /*2890*/  IMAD.SHL.U32 R65, R81, 0x4, RZ ;  /* 0x0000000451417824 */ /* 0x000fe200078e00ff */
[----:B------:R-:W-:Y:S02]  /*28a0*/  LOP3.LUT R64, R64, 0x6000, RZ, 0xc0, !PT ;  /* 0x0000600040407812 */ /* 0x000fe400078ec0ff */
[----:B------:R-:W-:Y:S02]  /*28b0*/  ISETP.NE.U32.AND P3, PT, R62, RZ, PT ;  /* 0x000000ff3e00720c */ /* 0x000fe40003f65070 */
[----:B------:R-:W-:-:S02]  /*28c0*/  LOP3.LUT R63, R63, 0x70, R65, 0xf8, !PT ;  /* 0x000000703f3f7812 */ /* 0x000fc400078ef841 */
[----:B------:R-:W1:Y:S01]  /*28d0*/  S2R R65, SR_TID.X ;  /* 0x0000000000417919 */ /* 0x000e620000002100 */
[----:B------:R-:W-:Y:S02]  /*28e0*/  LOP3.LUT R64, R64, 0xff0, R80, 0xf8, !PT ;  /* 0x00000ff040407812 */ /* 0x000fe400078ef850 */
[----:B------:R-:W-:Y:S02]  /*28f0*/  LOP3.LUT R80, R3, 0x10, RZ, 0xfc, !PT ;  /* 0x0000001003507812 */ /* 0x000fe400078efcff */
[----:B------:R-:W-:Y:S02]  /*2900*/  SEL R62, RZ, 0x4, P2 ;  /* 0x00000004ff3e7807 */ /* 0x000fe40001000000 */
[----:B------:R-:W-:Y:S02]  /*2910*/  PLOP3.LUT P5, PT, PT, PT, UP0, 0x80, 0x0 ;  /* 0x000000000000781c */ /* 0x000fe40003faf008 */
[----:B------:R-:W-:Y:S01]  /*2920*/  ISETP.GE.AND P2, PT, R80, UR5, PT ;  /* 0x0000000550007c0c */ /* 0x000fe2000bf46270 */
[----:B------:R2:W-:Y:S01]  /*2930*/  LDGSTS.E [R102+0x8000], desc[UR18][R66.64], P3 ;  /* 0x0800000042667fae */ /* 0x0005e20009921852 */
[----:B------:R-:W-:-:S02]  /*2940*/  SEL R62, R62, RZ, P5 ;  /* 0x000000ff3e3e7207 */ /* 0x000fc40002800000 */
[----:B------:R-:W-:Y:S01]  /*2950*/  PLOP3.LUT P1, PT, PT, PT, UP0, 0x80, 0x0 ;  /* 0x000000000000781c */ /* 0x000fe20003f2f008 */
[----:B------:R-:W-:Y:S01]  /*2960*/  LDGSTS.E [R102+0xc000], desc[UR18][R74.64], P0 ;  /* 0x0c0000004a667fae */ /* 0x000fe20008121852 */
[----:B------:R-:W-:Y:S02]  /*2970*/  ISETP.GE.AND P5, PT, R123, UR5, PT ;  /* 0x000000057b007c0c */ /* 0x000fe4000bfa6270 */
[----:B------:R-:W-:Y:S01]  /*2980*/  ISETP.NE.U32.AND P6, PT, R62, RZ, PT ;  /* 0x000000ff3e00720c */ /* 0x000fe20003fc5070 */
[----:B------:R3:W-:Y:S01]  /*2990*/  LDGSTS.E [R101+0x8000], desc[UR18][R60.64], P4 ;  /* 0x080000003c657fae */ /* 0x0007e2000a121852 */
[----:B------:R-:W-:Y:S02]  /*29a0*/  LOP3.LUT R80, R3, 0x14, RZ, 0xfc, !PT ;  /* 0x0000001403507812 */ /* 0x000fe400078efcff */
[----:B------:R-:W-:Y:S02]  /*29b0*/  LOP3.LUT R106, R106, R63, RZ, 0x3c, !PT ;  /* 0x0000003f6a6a7212 */ /* 0x000fe400078e3cff */
[----:B--2---:R-:W-:-:S02]  /*29c0*/  SEL R66, RZ, 0x4, P5 ;  /* 0x00000004ff427807 */ /* 0x004fc40002800000 */
[----:B------:R-:W-:-:S05]  /*29d0*/  ISETP.GE.AND P5, PT, R122, UR5, PT ;  /* 0x000000057a007c0c */ /* 0x000fca000bfa6270 */
[----:B------:R-:W-:Y:S01]  /*29e0*/  LDGSTS.E [R101+0xc000], desc[UR18][R78.64], P6 ;  /* 0x0c0000004e657fae */ /* 0x000fe2000b121852 */
[----:B------:R-:W-:Y:S02]  /*29f0*/  ISETP.GE.AND P6, PT, R121, UR5, PT ;  /* 0x0000000579007c0c */ /* 0x000fe4000bfc6270 */
[----:B-1----:R-:W-:Y:S02]  /*2a00*/  LOP3.LUT R64, R65, 0x3f, RZ, 0xc0, !PT ;  /* 0x0000003f41407812 */ /* 0x002fe400078ec0ff */
[----:B------:R-:W-:Y:S02]  /*2a10*/  SEL R65, RZ, 0x4, P2 ;  /* 0x00000004ff417807 */ /* 0x000fe40001000000 */
[----:B------:R-:W-:Y:S02]  /*2a20*/  ISETP.GE.AND P3, PT, R64, UR5, PT ;  /* 0x0000000540007c0c */ /* 0x000fe4000bf66270 */
[----:B------:R-:W-:Y:S02]  /*2a30*/  SEL R65, R65, RZ, P1 ;  /* 0x000000ff41417207 */ /* 0x000fe40000800000 */
[----:B------:R-:W-:-:S02]  /*2a40*/  SEL R67, RZ, 0x4, P3 ;  /* 0x00000004ff437807 */ /* 0x000fc40001800000 */
[----:B------:R-:W-:Y:S02]  /*2a50*/  ISETP.GE.AND P2, PT, R80, UR5, PT ;  /* 0x0000000550007c0c */ /* 0x000fe4000bf46270 */
[----:B------:R-:W-:Y:S02]  /*2a60*/  ISETP.NE.U32.AND P3, PT, R65, RZ, PT ;  /* 0x000000ff4100720c */ /* 0x000fe40003f65070 */
[----:B------:R-:W-:Y:S02]  /*2a70*/  SEL R64, RZ, 0x4, P5 ;  /* 0x00000004ff407807 */ /* 0x000fe40002800000 */
[----:B------:R-:W-:Y:S02]  /*2a80*/  SEL R62, RZ, 0x4, P2 ;  /* 0x00000004ff3e7807 */ /* 0x000fe40001000000 */
[----:B------:R-:W-:Y:S02]  /*2a90*/  PLOP3.LUT P5, PT, PT, PT, UP0, 0x80, 0x0 ;  /* 0x000000000000781c */ /* 0x000fe40003faf008 */
[----:B------:R-:W-:-:S02]  /*2aa0*/  PLOP3.LUT P1, PT, PT, PT, UP0, 0x80, 0x0 ;  /* 0x000000000000781c */ /* 0x000fc40003f2f008 */
[----:B------:R-:W-:Y:S02]  /*2ab0*/  PLOP3.LUT P2, PT, PT, PT, UP0, 0x80, 0x0 ;  /* 0x000000000000781c */ /* 0x000fe40003f4f008 */
[----:B------:R-:W-:Y:S01]  /*2ac0*/  LOP3.LUT R80, R3, 0x18, RZ, 0xfc, !PT ;  /* 0x0000001803507812 */ /* 0x000fe200078efcff */
[----:B------:R-:W-:Y:S01]  /*2ad0*/  LDGSTS.E [R100+0x8000], desc[UR18][R72.64], P3 ;  /* 0x0800000048647fae */ /* 0x000fe20009921852 */
[----:B------:R-:W-:Y:S02]  /*2ae0*/  SEL R62, R62, RZ, P5 ;  /* 0x000000ff3e3e7207 */ /* 0x000fe40002800000 */
[----:B------:R-:W-:Y:S01]  /*2af0*/  SEL R65, R67, RZ, P2 ;  /* 0x000000ff43417207 */ /* 0x000fe20001000000 */
[----:B------:R-:W-:Y:S01]  /*2b00*/  IMAD.U32 R67, RZ, RZ, UR16 ;  /* 0x00000010ff437e24 */ /* 0x000fe2000f8e00ff */
[----:B------:R-:W-:Y:S02]  /*2b10*/  SEL R66, R66, RZ, P1 ;  /* 0x000000ff42427207 */ /* 0x000fe40000800000 */
[----:B------:R-:W-:Y:S01]  /*2b20*/  ISETP.GE.AND P4, PT, R80, UR5, PT ;  /* 0x0000000550007c0c */ /* 0x000fe2000bf86270 */
[----:B------:R-:W-:Y:S01]  /*2b30*/  IMAD.WIDE R32, R67, 0x4, R32 ;  /* 0x0000000443207825 */ /* 0x000fe200078e0220 */
[----:B------:R-:W-:-:S02]  /*2b40*/  PLOP3.LUT P2, PT, PT, PT, UP0, 0x80, 0x0 ;  /* 0x000000000000781c */ /* 0x000fc40003f4f008 */
[----:B------:R-:W-:Y:S02]  /*2b50*/  LOP3.LUT R80, R3, 0x1c, RZ, 0xfc, !PT ;  /* 0x0000001c03507812 */ /* 0x000fe400078efcff */
[----:B------:R-:W-:Y:S02]  /*2b60*/  ISETP.NE.U32.AND P0, PT, R62, RZ, PT ;  /* 0x000000ff3e00720c */ /* 0x000fe40003f05070 */
[----:B------:R-:W-:Y:S02]  /*2b70*/  ISETP.NE.U32.AND P5, PT, R66, RZ, PT ;  /* 0x000000ff4200720c */ /* 0x000fe40003fa5070 */
[----:B------:R-:W-:Y:S02]  /*2b80*/  SEL R62, RZ, 0x4, P4 ;  /* 0x00000004ff3e7807 */ /* 0x000fe40002000000 */
[----:B------:R-:W-:Y:S02]  /*2b90*/  SEL R64, R64, RZ, P2 ;  /* 0x000000ff40407207 */ /* 0x000fe40001000000 */
[----:B------:R-:W-:-:S02]  /*2ba0*/  PLOP3.LUT P3, PT, PT, PT, UP0, 0x80, 0x0 ;  /* 0x000000000000781c */ /* 0x000fc40003f6f008 */
[----:B------:R-:W-:Y:S02]  /*2bb0*/  PLOP3.LUT P4, PT, PT, PT, UP0, 0x80, 0x0 ;  /* 0x000000000000781c */ /* 0x000fe40003f8f008 */
[----:B------:R-:W-:Y:S02]  /*2bc0*/  SEL R63, RZ, 0x4, P6 ;  /* 0x00000004ff3f7807 */ /* 0x000fe40003000000 */
[----:B------:R-:W-:Y:S01]  /*2bd0*/  ISETP.GE.AND P6, PT, R80, UR5, PT ;  /* 0x0000000550007c0c */ /* 0x000fe2000bfc6270 */
[----:B------:R-:W-:Y:S01]  /*2be0*/  LDGSTS.E [R100+0xc000], desc[UR18][R70.64], P5 ;  /* 0x0c00000046647fae */ /* 0x000fe2000a921852 */
[----:B------:R-:W-:Y:S01]  /*2bf0*/  ISETP.NE.U32.AND P2, PT, R64, RZ, PT ;  /* 0x000000ff4000720c */ /* 0x000fe20003f45070 */
[----:B------:R-:W-:Y:S01]  /*2c00*/  IMAD.U32 R64, RZ, RZ, UR20 ;  /* 0x00000014ff407e24 */ /* 0x000fe2000f8e00ff */
[----:B------:R-:W-:Y:S02]  /*2c10*/  SEL R62, R62, RZ, P3 ;  /* 0x000000ff3e3e7207 */ /* 0x000fe40001800000 */
[----:B------:R-:W-:Y:S01]  /*2c20*/  SEL R63, R63, RZ, P4 ;  /* 0x000000ff3f3f7207 */ /* 0x000fe20002000000 */
[----:B------:R-:W-:Y:S01]  /*2c30*/  IMAD.WIDE R20, R64, 0x4, R20 ;  /* 0x0000000440147825 */ /* 0x000fe200078e0214 */
[----:B------:R-:W-:-:S02]  /*2c40*/  PLOP3.LUT P3, PT, PT, PT, UP0, 0x80, 0x0 ;  /* 0x000000000000781c */ /* 0x000fc40003f6f008 */
[----:B------:R-:W-:Y:S02]  /*2c50*/  ISETP.GE.AND P4, PT, R119, UR5, PT ;  /* 0x0000000577007c0c */ /* 0x000fe4000bf86270 */
[----:B---3--:R-:W-:Y:S01]  /*2c60*/  SEL R61, RZ, 0x4, P6 ;  /* 0x00000004ff3d7807 */ /* 0x008fe20003000000 */
[----:B------:R1:W-:Y:S01]  /*2c70*/  LDGSTS.E [R99+0x8000], desc[UR18][R20.64], P0 ;  /* 0x0800000014637fae */ /* 0x0003e20008121852 */
[----:B------:R-:W-:Y:S01]  /*2c80*/  PLOP3.LUT P6, PT, PT, PT, UP0, 0x80, 0x0 ;  /* 0x000000000000781c */ /* 0x000fe20003fcf008 */
[----:B------:R-:W-:Y:S01]  /*2c90*/  UISETP.GE.AND UP0, UPT, UR4, 0x40, UPT ;  /* 0x000000400400788c */ /* 0x000fe2000bf06270 */
[----:B------:R-:W-:Y:S02]  /*2ca0*/  SEL R60, RZ, 0x4, P4 ;  /* 0x00000004ff3c7807 */ /* 0x000fe40002000000 */
[----:B------:R-:W-:Y:S02]  /*2cb0*/  SEL R61, R61, RZ, P3 ;  /* 0x000000ff3d3d7207 */ /* 0x000fe40001800000 */
[----:B------:R-:W-:Y:S01]  /*2cc0*/  ISETP.NE.U32.AND P1, PT, R65, RZ, PT ;  /* 0x000000ff4100720c */ /* 0x000fe20003f25070 */
[----:B------:R-:W-:Y:S01]  /*2cd0*/  IMAD.U32 R65, RZ, RZ, UR16 ;  /* 0x00000010ff417e24 */ /* 0x000fe2000f8e00ff */
[----:B------:R-:W-:Y:S01]  /*2ce0*/  ISETP.NE.U32.AND P4, PT, R63, RZ, PT ;  /* 0x000000ff3f00720c */ /* 0x000fe20003f85070 */
[----:B------:R-:W-:Y:S01]  /*2cf0*/  IMAD.U32 R63, RZ, RZ, UR16 ;  /* 0x00000010ff3f7e24 */ /* 0x000fe2000f8e00ff */
[----:B------:R-:W-:Y:S01]  /*2d00*/  SEL R60, R60, RZ, P6 ;  /* 0x000000ff3c3c7207 */ /* 0x000fe20003000000 */
[----:B-1----:R-:W-:Y:S01]  /*2d10*/  IMAD.U32 R21, RZ, RZ, UR16 ;  /* 0x00000010ff157e24 */ /* 0x002fe2000f8e00ff */
[----:B------:R-:W-:Y:S01]  /*2d20*/  ISETP.NE.U32.AND P5, PT, R61, RZ, PT ;  /* 0x000000ff3d00720c */ /* 0x000fe20003fa5070 */
[----:B------:R-:W-:Y:S01]  /*2d30*/  IMAD.U32 R61, RZ, RZ, UR16 ;  /* 0x00000010ff3d7e24 */ /* 0x000fe2000f8e00ff */
[----:B------:R-:W-:Y:S01]  /*2d40*/  ISETP.NE.U32.AND P3, PT, R62, RZ, PT ;  /* 0x000000ff3e00720c */ /* 0x000fe20003f65070 */
[----:B------:R-:W-:Y:S01]  /*2d50*/  IMAD.U32 R20, RZ, RZ, UR16 ;  /* 0x00000010ff147e24 */ /* 0x000fe2000f8e00ff */
[----:B------:R-:W-:Y:S01]  /*2d60*/  ISETP.NE.U32.AND P6, PT, R60, RZ, PT ;  /* 0x000000ff3c00720c */ /* 0x000fe20003fc5070 */
[----:B------:R-:W-:Y:S01]  /*2d70*/  IMAD.WIDE R30, R65, 0x4, R30 ;  /* 0x00000004411e7825 */ /* 0x000fe200078e021e */
[----:B------:R-:W-:-:S03]  /*2d80*/  ISETP.GE.AND P0, PT, R110, R76, PT ;  /* 0x0000004c6e00720c */ /* 0x000fc60003f06270 */
[----:B------:R-:W-:-:S04]  /*2d90*/  IMAD.WIDE R42, R65, 0x4, R42 ;  /* 0x00000004412a7825 */ /* 0x000fc800078e022a */
[----:B------:R-:W-:-:S04]  /*2da0*/  IMAD.WIDE R52, R65, 0x4, R52 ;  /* 0x0000000441347825 */ /* 0x000fc800078e0234 */
[----:B------:R-:W-:-:S04]  /*2db0*/  IMAD.WIDE R28, R63, 0x4, R28 ;  /* 0x000000043f1c7825 */ /* 0x000fc800078e021c */
[----:B------:R-:W-:-:S04]  /*2dc0*/  IMAD.WIDE R34, R63, 0x4, R34 ;  /* 0x000000043f227825 */ /* 0x000fc800078e0222 */
[----:B------:R-:W-:-:S04]  /*2dd0*/  IMAD.WIDE R40, R63, 0x4, R40 ;  /* 0x000000043f287825 */ /* 0x000fc800078e0228 */
[----:B------:R-:W-:-:S04]  /*2de0*/  IMAD.WIDE R50, R63, 0x4, R50 ;  /* 0x000000043f327825 */ /* 0x000fc800078e0232 */
[----:B------:R-:W-:Y:S02]  /*2df0*/  IMAD.U32 R65, RZ, RZ, UR20 ;  /* 0x00000014ff417e24 */ /* 0x000fe4000f8e00ff */
[----:B------:R-:W-:-:S04]  /*2e00*/  IMAD.WIDE R36, R61, 0x4, R36 ;  /* 0x000000043d247825 */ /* 0x000fc800078e0224 */
[----:B------:R-:W-:-:S04]  /*2e10*/  IMAD.WIDE R44, R61, 0x4, R44 ;  /* 0x000000043d2c7825 */ /* 0x000fc800078e022c */
[----:B------:R-:W-:-:S04]  /*2e20*/  IMAD.WIDE R54, R61, 0x4, R54 ;  /* 0x000000043d367825 */ /* 0x000fc800078e0236 */
[----:B------:R-:W-:Y:S02]  /*2e30*/  IMAD.U32 R63, RZ, RZ, UR20 ;  /* 0x00000014ff3f7e24 */ /* 0x000fe4000f8e00ff */
[----:B------:R-:W-:-:S04]  /*2e40*/  IMAD.WIDE R46, R21, 0x4, R46 ;  /* 0x00000004152e7825 */ /* 0x000fc800078e022e */
[----:B------:R-:W-:-:S04]  /*2e50*/  IMAD.WIDE R56, R21, 0x4, R56 ;  /* 0x0000000415387825 */ /* 0x000fc800078e0238 */
[----:B------:R-:W-:Y:S02]  /*2e60*/  IMAD.U32 R61, RZ, RZ, UR20 ;  /* 0x00000014ff3d7e24 */ /* 0x000fe4000f8e00ff */
[----:B------:R-:W-:-:S04]  /*2e70*/  IMAD.WIDE R38, R20, 0x4, R38 ;  /* 0x0000000414267825 */ /* 0x000fc800078e0226 */
[----:B------:R-:W-:-:S04]  /*2e80*/  IMAD.WIDE R48, R20, 0x4, R48 ;  /* 0x0000000414307825 */ /* 0x000fc800078e0230 */
[----:B------:R-:W-:-:S04]  /*2e90*/  IMAD.WIDE R58, R20, 0x4, R58 ;  /* 0x00000004143a7825 */ /* 0x000fc800078e023a */
[----:B------:R-:W-:Y:S02]  /*2ea0*/  IMAD.U32 R21, RZ, RZ, UR20 ;  /* 0x00000014ff157e24 */ /* 0x000fe4000f8e00ff */
[----:B------:R-:W-:Y:S02]  /*2eb0*/  IMAD.U32 R20, RZ, RZ, UR20 ;  /* 0x00000014ff147e24 */ /* 0x000fe4000f8e00ff */
[----:B------:R-:W-:-:S04]  /*2ec0*/  IMAD.WIDE R18, R65, 0x4, R18 ;  /* 0x0000000441127825 */ /* 0x000fc800078e0212 */
[----:B------:R-:W-:Y:S01]  /*2ed0*/  IMAD.WIDE R22, R63, 0x4, R22 ;  /* 0x000000043f167825 */ /* 0x000fe200078e0216 */
[----:B------:R-:W-:Y:S03]  /*2ee0*/  LDGSTS.E [R99+0xc000], desc[UR18][R18.64], P2 ;  /* 0x0c00000012637fae */ /* 0x000fe60009121852 */
[----:B------:R-:W-:Y:S01]  /*2ef0*/  IMAD.WIDE R16, R61, 0x4, R16 ;  /* 0x000000043d107825 */ /* 0x000fe200078e0210 */
[----:B------:R-:W-:Y:S03]  /*2f00*/  LDGSTS.E [R107+0x8000], desc[UR18][R22.64], P3 ;  /* 0x08000000166b7fae */ /* 0x000fe60009921852 */
[----:B------:R-:W-:Y:S01]  /*2f10*/  IMAD.WIDE R26, R21, 0x4, R26 ;  /* 0x00000004151a7825 */ /* 0x000fe200078e021a */
[----:B------:R-:W-:Y:S03]  /*2f20*/  LDGSTS.E [R107+0xc000], desc[UR18][R16.64], P4 ;  /* 0x0c000000106b7fae */ /* 0x000fe6000a121852 */
[----:B------:R-:W-:Y:S01]  /*2f30*/  IMAD.WIDE R24, R20, 0x4, R24 ;  /* 0x0000000414187825 */ /* 0x000fe200078e0218 */
[----:B------:R1:W-:Y:S04]  /*2f40*/  LDGSTS.E [R105+0x8000], desc[UR18][R26.64], P5 ;  /* 0x080000001a697fae */ /* 0x0003e8000a921852 */
[----:B------:R2:W-:Y:S04]  /*2f50*/  LDGSTS.E [R105+0xc000], desc[UR18][R24.64], P6 ;  /* 0x0c00000018697fae */ /* 0x0005e8000b121852 */
[----:B------:R-:W0:Y:S04]  /*2f60*/  LDGDEPBAR ;  /* 0x00000000000079af */ /* 0x000e280000000000 */
[----:B------:R3:W-:Y:S01]  /*2f70*/  LDGSTS.E [R104+0x20000], desc[UR18][R28.64], P1 ;  /* 0x200000001c687fae */ /* 0x0007e20008921852 */
[----:B-1----:R-:W-:-:S03]  /*2f80*/  CS2R R26, SRZ ;  /* 0x00000000001a7805 */ /* 0x002fc6000001ff00 */
[----:B------:R1:W-:Y:S01]  /*2f90*/  LDGSTS.E [R104+0x20400], desc[UR18][R30.64], P1 ;  /* 0x204000001e687fae */ /* 0x0003e20008921852 */
[----:B--2---:R-:W-:-:S03]  /*2fa0*/  CS2R R24, SRZ ;  /* 0x0000000000187805 */ /* 0x004fc6000001ff00 */
[----:B------:R2:W-:Y:S04]  /*2fb0*/  LDGSTS.E [R104+0x20800], desc[UR18][R32.64], P1 ;  /* 0x2080000020687fae */ /* 0x0005e80008921852 */
[----:B------:R4:W-:Y:S01]  /*2fc0*/  LDGSTS.E [R104+0x20c00], desc[UR18][R34.64], P1 ;  /* 0x20c0000022687fae */ /* 0x0009e20008921852 */
[----:B---3--:R-:W-:-:S03]  /*2fd0*/  CS2R R28, SRZ ;  /* 0x00000000001c7805 */ /* 0x008fc6000001ff00 */
[----:B------:R3:W-:Y:S01]  /*2fe0*/  LDGSTS.E [R104+0x21000], desc[UR18][R36.64], P1 ;  /* 0x2100000024687fae */ /* 0x0007e20008921852 */
[----:B-1----:R-:W-:-:S03]  /*2ff0*/  CS2R R30, SRZ ;  /* 0x00000000001e7805 */ /* 0x002fc6000001ff00 */
[----:B------:R1:W-:Y:S01]  /*3000*/  LDGSTS.E [R104+0x21400], desc[UR18][R38.64], P1 ;  /* 0x2140000026687fae */ /* 0x0003e20008921852 */
[----:B--2---:R-:W-:-:S03]  /*3010*/  CS2R R32, SRZ ;  /* 0x0000000000207805 */ /* 0x004fc6000001ff00 */
[----:B------:R2:W-:Y:S01]  /*3020*/  LDGSTS.E [R104+0x21800], desc[UR18][R40.64], P1 ;  /* 0x2180000028687fae */ /* 0x0005e20008921852 */
[----:B----4-:R-:W-:-:S03]  /*3030*/  CS2R R34, SRZ ;  /* 0x0000000000227805 */ /* 0x010fc6000001ff00 */
        /* <DEDUP_REMOVED lines=17> */
[----:B------:R-:W-:Y:S02]  /*3150*/  PLOP3.LUT P1, PT, PT, PT, UP0, 0x40, 0x0 ;  /* 0x000000000000781c */ /* 0x000fe40003f2e808 */
[----:B---3--:R-:W-:Y:S01]  /*3160*/  CS2R R52, SRZ ;  /* 0x0000000000347805 */ /* 0x008fe2000001ff00 */
[----:B------:R-:W0:Y:S01]  /*3170*/  LDGDEPBAR ;  /* 0x00000000000079af */ /* 0x000e220000000000 */
[----:B-1----:R-:W-:-:S09]  /*3180*/  CS2R R54, SRZ ;  /* 0x0000000000367805 */ /* 0x002fd2000001ff00 */
[----:B--2---:R-:W-:Y:S05]  /*3190*/  @P1 BRA `(.L_x_0) ;  /* 0x0000001c00181947 */ /* 0x004fea0003800000 */
[----:B------:R-:W-:Y:S01]  /*31a0*/  SHF.R.S32.HI R17, RZ, 0x1f, R118 ;  /* 0x0000001fff117819 */ /* 0x000fe20000011476 */
[----:B------:R-:W-:Y:S01]  /*31b0*/  USHF.R.S32.HI UR15, URZ, 0x1f, UR20 ;  /* 0x0000001f3f0f7899 */ /* 0x000fe20008011414 */
[----:B------:R-:W-:Y:S01]  /*31c0*/  SHF.R.S32.HI R19, RZ, 0x1f, R96 ;  /* 0x0000001fff137819 */ /* 0x000fe20000011460 */
[----:B------:R-:W-:Y:S01]  /*31d0*/  IMAD.U32 R21, RZ, RZ, UR20 ;  /* 0x00000014ff157e24 */ /* 0x000fe2000f8e00ff */
[----:B------:R-:W-:Y:S01]  /*31e0*/  SHF.R.S32.HI R16, RZ, 0x1f, R95 ;  /* 0x0000001fff107819 */ /* 0x000fe2000001145f */
[----:B------:R-:W-:Y:S01]  /*31f0*/  USHF.R.S32.HI UR6, URZ, 0x1f, UR16 ;  /* 0x0000001f3f067899 */ /* 0x000fe20008011410 */
[----:B------:R-:W-:Y:S01]  /*3200*/  SHF.L.U64.HI R75, R118, 0x2, R17 ;  /* 0x00000002764b7819 */ /* 0x000fe20000010211 */
[----:B------:R-:W-:Y:S01]  /*3210*/  USHF.L.U32 UR5, UR16, 0x3, URZ ;  /* 0x0000000310057899 */ /* 0x000fe2000800063f */
[----:B------:R-:W-:Y:S01]  /*3220*/  SHF.L.U64.HI R96, R96, 0x2, R19 ;  /* 0x0000000260607819 */ /* 0x000fe20000010213 */
[----:B------:R-:W-:Y:S01]  /*3230*/  USHF.L.U64.HI UR8, UR16, 0x3, UR6 ;  /* 0x0000000310087899 */ /* 0x000fe20008010206 */
[----:B------:R-:W-:-:S02]  /*3240*/  SHF.L.U64.HI R95, R95, 0x2, R16 ;  /* 0x000000025f5f7819 */ /* 0x000fc40000010210 */
[----:B------:R-:W-:Y:S02]  /*3250*/  CS2R R30, SRZ ;  /* 0x00000000001e7805 */ /* 0x000fe4000001ff00 */
[----:B------:R-:W-:Y:S02]  /*3260*/  SHF.R.S32.HI R17, RZ, 0x1f, R94 ;  /* 0x0000001fff117819 */ /* 0x000fe4000001145e */
[----:B------:R-:W-:Y:S02]  /*3270*/  CS2R R32, SRZ ;  /* 0x0000000000207805 */ /* 0x000fe4000001ff00 */
[----:B------:R-:W-:Y:S02]  /*3280*/  SHF.R.S32.HI R16, RZ, 0x1f, R91 ;  /* 0x0000001fff107819 */ /* 0x000fe4000001145b */
[----:B------:R-:W-:Y:S02]  /*3290*/  CS2R R34, SRZ ;  /* 0x0000000000227805 */ /* 0x000fe4000001ff00 */
[----:B------:R-:W-:-:S02]  /*32a0*/  SHF.R.S32.HI R19, RZ, 0x1f, R90 ;  /* 0x0000001fff137819 */ /* 0x000fc4000001145a */
[----:B------:R-:W-:Y:S02]  /*32b0*/  CS2R R36, SRZ ;  /* 0x0000000000247805 */ /* 0x000fe4000001ff00 */
[----:B------:R-:W-:Y:S02]  /*32c0*/  SHF.R.S32.HI R18, RZ, 0x1f, R93 ;  /* 0x0000001fff127819 */ /* 0x000fe4000001145d */
[----:B------:R-:W-:Y:S02]  /*32d0*/  CS2R R38, SRZ ;  /* 0x0000000000267805 */ /* 0x000fe4000001ff00 */
[----:B------:R-:W-:Y:S02]  /*32e0*/  SHF.L.U64.HI R94, R94, 0x2, R17 ;  /* 0x000000025e5e7819 */ /* 0x000fe40000010211 */
[----:B------:R-:W-:Y:S02]  /*32f0*/  CS2R R40, SRZ ;  /* 0x0000000000287805 */ /* 0x000fe4000001ff00 */
[----:B------:R-:W-:Y:S01]  /*3300*/  SHF.L.U64.HI R91, R91, 0x2, R16 ;  /* 0x000000025b5b7819 */ /* 0x000fe20000010210 */
[----:B------:R-:W-:Y:S01]  /*3310*/  IMAD.U32 R16, RZ, RZ, UR15 ;  /* 0x0000000fff107e24 */ /* 0x000fe2000f8e00ff */
[----:B------:R-:W-:Y:S01]  /*3320*/  SHF.L.U64.HI R90, R90, 0x2, R19 ;  /* 0x000000025a5a7819 */ /* 0x000fe20000010213 */
[----:B------:R-:W-:Y:S01]  /*3330*/  IMAD.U32 R19, RZ, RZ, UR20 ;  /* 0x00000014ff137e24 */ /* 0x000fe2000f8e00ff */
[----:B------:R-:W-:-:S02]  /*3340*/  SHF.R.S32.HI R17, RZ, 0x1f, R92 ;  /* 0x0000001fff117819 */ /* 0x000fc4000001145c */
[----:B------:R-:W-:Y:S02]  /*3350*/  CS2R R42, SRZ ;  /* 0x00000000002a7805 */ /* 0x000fe4000001ff00 */
[----:B------:R-:W-:Y:S02]  /*3360*/  SHF.L.U64.HI R93, R93, 0x2, R18 ;  /* 0x000000025d5d7819 */ /* 0x000fe40000010212 */
[----:B------:R-:W-:Y:S02]  /*3370*/  CS2R R46, SRZ ;  /* 0x00000000002e7805 */ /* 0x000fe4000001ff00 */
[----:B------:R-:W-:Y:S02]  /*3380*/  LEA R76, P1, R21, R120, 0x3 ;  /* 0x00000078154c7211 */ /* 0x000fe400078218ff */
[----:B------:R-:W-:Y:S02]  /*3390*/  CS2R R48, SRZ ;  /* 0x0000000000307805 */ /* 0x000fe4000001ff00 */
[----:B------:R-:W-:-:S02]  /*33a0*/  SHF.R.U32.HI R18, RZ, 0x5, R81 ;  /* 0x00000005ff127819 */ /* 0x000fc40000011651 */
[----:B------:R-:W-:Y:S02]  /*33b0*/  CS2R R50, SRZ ;  /* 0x0000000000327805 */ /* 0x000fe4000001ff00 */
[----:B------:R-:W-:Y:S02]  /*33c0*/  SHF.L.U64.HI R92, R92, 0x2, R17 ;  /* 0x000000025c5c7819 */ /* 0x000fe40000010211 */
[----:B------:R-:W-:Y:S02]  /*33d0*/  CS2R R52, SRZ ;  /* 0x0000000000347805 */ /* 0x000fe4000001ff00 */
[----:B------:R-:W-:Y:S02]  /*33e0*/  SHF.R.S32.HI R17, RZ, 0x1f, R10 ;  /* 0x0000001fff117819 */ /* 0x000fe4000001140a */
[----:B------:R-:W-:Y:S02]  /*33f0*/  CS2R R54, SRZ ;  /* 0x0000000000367805 */ /* 0x000fe4000001ff00 */
[----:B------:R-:W-:Y:S01]  /*3400*/  R2UR UR21, R18 ;  /* 0x00000000121572ca */ /* 0x000fe200000e0000 */
[----:B------:R-:W-:Y:S01]  /*3410*/  IMAD R105, R119, UR14, RZ ;  /* 0x0000000e77697c24 */ /* 0x000fe2000f8e02ff */
[----:B------:R-:W-:Y:S01]  /*3420*/  LEA.HI.X R75, R19, R75, R16, 0x3, P1 ;  /* 0x0000004b134b7211 */ /* 0x000fe200008f1c10 */
[----:B------:R-:W-:Y:S01]  /*3430*/  IMAD R104, R121, UR14, RZ ;  /* 0x0000000e79687c24 */ /* 0x000fe2000f8e02ff */
[----:B------:R-:W-:Y:S01]  /*3440*/  SHF.R.S32.HI R18, RZ, 0x1f, R11 ;  /* 0x0000001fff127819 */ /* 0x000fe2000001140b */
[----:B------:R-:W-:Y:S01]  /*3450*/  IMAD R103, R122, UR14, RZ ;  /* 0x0000000e7a677c24 */ /* 0x000fe2000f8e02ff */
[----:B------:R-:W-:Y:S01]  /*3460*/  LEA R71, P1, R11, UR5, 0x2 ;  /* 0x000000050b477c11 */ /* 0x000fe2000f8210ff */
[----:B------:R-:W-:Y:S01]  /*3470*/  IMAD R102, R123, UR14, RZ ;  /* 0x0000000e7b667c24 */ /* 0x000fe2000f8e02ff */
[----:B------:R-:W-:Y:S01]  /*3480*/  SHF.R.S32.HI R19, RZ, 0x1f, R12 ;  /* 0x0000001fff137819 */ /* 0x000fe2000001140c */
[----:B------:R-:W-:Y:S01]  /*3490*/  UIADD3 UR12, UR12, -0x80, URZ ;  /* 0xffffff800c0c7890 */ /* 0x000fe2000fffe03f */
[----:B------:R-:W-:Y:S01]  /*34a0*/  SHF.R.S32.HI R21, RZ, 0x1f, R14 ;  /* 0x0000001fff157819 */ /* 0x000fe2000001140e */
[----:B------:R-:W-:Y:S01]  /*34b0*/  UMOV UR13, 0x1 ;  /* 0x00000001000d7882 */ /* 0x000fe20000000000 */
[----:B------:R-:W-:Y:S01]  /*34c0*/  LEA R29, P2, R12, UR5, 0x2 ;  /* 0x000000050c1d7c11 */ /* 0x000fe2000f8410ff */
[----:B------:R-:W-:Y:S01]  /*34d0*/  UMOV UR14, 0xffffffff ;  /* 0xffffffff000e7882 */ /* 0x000fe20000000000 */
[----:B------:R-:W-:Y:S01]  /*34e0*/  LEA R16, P4, R14, UR5, 0x2 ;  /* 0x000000050e107c11 */ /* 0x000fe2000f8810ff */
[----:B------:R-:W-:Y:S01]  /*34f0*/  USHF.L.U64.HI UR15, UR20, 0x2, UR15 ;  /* 0x00000002140f7899 */ /* 0x000fe2000801020f */
[----:B------:R-:W-:-:S02]  /*3500*/  SHF.R.S32.HI R20, RZ, 0x1f, R13 ;  /* 0x0000001fff147819 */ /* 0x000fc4000001140d */
[----:B------:R-:W-:Y:S02]  /*3510*/  LEA R28, P3, R13, UR5, 0x2 ;  /* 0x000000050d1c7c11 */ /* 0x000fe4000f8610ff */
[----:B------:R-:W-:Y:S02]  /*3520*/  SHF.L.U64.HI R10, R10, 0x2, R17 ;  /* 0x000000020a0a7819 */ /* 0x000fe40000010211 */
[----:B------:R-:W-:Y:S02]  /*3530*/  LEA.HI.X R17, R11, UR8, R18, 0x2, P1 ;  /* 0x000000080b117c11 */ /* 0x000fe400088f1412 */
[----:B------:R-:W-:Y:S02]  /*3540*/  LEA.HI.X R18, R12, UR8, R19, 0x2, P2 ;  /* 0x000000080c127c11 */ /* 0x000fe400090f1413 */
[----:B------:R-:W-:Y:S02]  /*3550*/  LEA.HI.X R21, R14, UR8, R21, 0x2, P4 ;  /* 0x000000080e157c11 */ /* 0x000fe4000a0f1415 */
[----:B------:R-:W-:-:S02]  /*3560*/  LEA.HI.X R19, R13, UR8, R20, 0x2, P3 ;  /* 0x000000080d137c11 */ /* 0x000fc400098f1414 */
[----:B------:R-:W-:Y:S02]  /*3570*/  SHF.R.S32.HI R14, RZ, 0x1f, R15 ;  /* 0x0000001fff0e7819 */ /* 0x000fe4000001140f */
[C---:B------:R-:W-:Y:S02]  /*3580*/  LEA R27, P1, R15.reuse, UR5, 0x2 ;  /* 0x000000050f1b7c11 */ /* 0x040fe4000f8210ff */
[----:B------:R-:W-:Y:S02]  /*3590*/  SHF.R.S32.HI R59, RZ, 0x1f, R98 ;  /* 0x0000001fff3b7819 */ /* 0x000fe40000011462 */
[C---:B------:R-:W-:Y:S02]  /*35a0*/  LEA R25, P3, R98.reuse, UR5, 0x2 ;  /* 0x0000000562197c11 */ /* 0x040fe4000f8610ff */
[----:B------:R-:W-:Y:S02]  /*35b0*/  LEA.HI.X R23, R15, UR8, R14, 0x2, P1 ;  /* 0x000000080f177c11 */ /* 0x000fe400088f140e */
[----:B------:R-:W-:-:S02]  /*35c0*/  LEA.HI.X R59, R98, UR8, R59, 0x2, P3 ;  /* 0x00000008623b7c11 */ /* 0x000fc400098f143b */
[----:B------:R-:W-:Y:S02]  /*35d0*/  SHF.R.S32.HI R20, RZ, 0x1f, R109 ;  /* 0x0000001fff147819 */ /* 0x000fe4000001146d */
[----:B------:R-:W-:Y:S02]  /*35e0*/  LEA R22, P1, R109, UR5, 0x2 ;  /* 0x000000056d167c11 */ /* 0x000fe4000f8210ff */
[----:B------:R-:W-:Y:S02]  /*35f0*/  SHF.R.S32.HI R67, RZ, 0x1f, R112 ;  /* 0x0000001fff437819 */ /* 0x000fe40000011470 */
[----:B------:R-:W-:Y:S02]  /*3600*/  LEA R58, P3, R112, UR5, 0x2 ;  /* 0x00000005703a7c11 */ /* 0x000fe4000f8610ff */
[----:B------:R-:W-:Y:S02]  /*3610*/  SHF.R.S32.HI R12, RZ, 0x1f, R97 ;  /* 0x0000001fff0c7819 */ /* 0x000fe40000011461 */
[----:B------:R-:W-:-:S02]  /*3620*/  SHF.R.S32.HI R61, RZ, 0x1f, R108 ;  /* 0x0000001fff3d7819 */ /* 0x000fc4000001146c */
[----:B------:R-:W-:Y:S02]  /*3630*/  LEA R26, P2, R97, UR5, 0x2 ;  /* 0x00000005611a7c11 */ /* 0x000fe4000f8410ff */
[----:B------:R-:W-:Y:S02]  /*3640*/  LEA R24, P4, R108, UR5, 0x2 ;  /* 0x000000056c187c11 */ /* 0x000fe4000f8810ff */
[----:B------:R-:W-:Y:S02]  /*3650*/  LEA.HI.X R63, R109, UR8, R20, 0x2, P1 ;  /* 0x000000086d3f7c11 */ /* 0x000fe400088f1414 */
[----:B------:R-:W-:Y:S02]  /*3660*/  LEA.HI.X R67, R112, UR8, R67, 0x2, P3 ;  /* 0x0000000870437c11 */ /* 0x000fe400098f1443 */
[----:B------:R-:W-:Y:S02]  /*3670*/  SHF.R.S32.HI R13, RZ, 0x1f, R114 ;  /* 0x0000001fff0d7819 */ /* 0x000fe40000011472 */
[----:B------:R-:W-:-:S02]  /*3680*/  LEA R62, P1, R114, UR5, 0x2 ;  /* 0x00000005723e7c11 */ /* 0x000fc4000f8210ff */
[----:B------:R-:W-:Y:S02]  /*3690*/  SHF.R.S32.HI R11, RZ, 0x1f, R116 ;  /* 0x0000001fff0b7819 */ /* 0x000fe40000011474 */
[----:B------:R-:W-:Y:S02]  /*36a0*/  LEA R66, P3, R116, UR5, 0x2 ;  /* 0x0000000574427c11 */ /* 0x000fe4000f8610ff */
[----:B------:R-:W-:Y:S02]  /*36b0*/  LEA.HI.X R57, R97, UR8, R12, 0x2, P2 ;  /* 0x0000000861397c11 */ /* 0x000fe400090f140c */
[----:B------:R-:W-:Y:S02]  /*36c0*/  LEA.HI.X R61, R108, UR8, R61, 0x2, P4 ;  /* 0x000000086c3d7c11 */ /* 0x000fe4000a0f143d */
[----:B------:R-:W-:Y:S02]  /*36d0*/  SHF.R.S32.HI R14, RZ, 0x1f, R111 ;  /* 0x0000001fff0e7819 */ /* 0x000fe4000001146f */
[----:B------:R-:W-:-:S02]  /*36e0*/  SHF.R.S32.HI R12, RZ, 0x1f, R113 ;  /* 0x0000001fff0c7819 */ /* 0x000fc40000011471 */
[----:B------:R-:W-:Y:S02]  /*36f0*/  LEA R56, P2, R111, UR5, 0x2 ;  /* 0x000000056f387c11 */ /* 0x000fe4000f8410ff */
[----:B------:R-:W-:Y:S02]  /*3700*/  LEA R60, P4, R113, UR5, 0x2 ;  /* 0x00000005713c7c11 */ /* 0x000fe4000f8810ff */
[----:B------:R-:W-:Y:S02]  /*3710*/  LEA.HI.X R70, R114, UR8, R13, 0x2, P1 ;  /* 0x0000000872467c11 */ /* 0x000fe400088f140d */
[----:B------:R-:W-:Y:S02]  /*3720*/  LEA.HI.X R73, R116, UR8, R11, 0x2, P3 ;  /* 0x0000000874497c11 */ /* 0x000fe400098f140b */
[----:B------:R-:W-:Y:S02]  /*3730*/  IADD3 R71, P1, R71, UR22, RZ ;  /* 0x0000001647477c10 */ /* 0x000fe4000ff3e0ff */
[----:B------:R-:W-:-:S02]  /*3740*/  IADD3 R11, P6, R29, UR22, RZ ;  /* 0x000000161d0b7c10 */ /* 0x000fc4000ffde0ff */
[----:B------:R-:W-:Y:S02]  /*3750*/  LEA.HI.X R65, R111, UR8, R14, 0x2, P2 ;  /* 0x000000086f417c11 */ /* 0x000fe400090f140e */
[----:B------:R-:W-:Y:S02]  /*3760*/  LEA.HI.X R69, R113, UR8, R12, 0x2, P4 ;  /* 0x0000000871457c11 */ /* 0x000fe4000a0f140c */
[----:B------:R-:W-:Y:S02]  /*3770*/  SHF.R.S32.HI R14, RZ, 0x1f, R115 ;  /* 0x0000001fff0e7819 */ /* 0x000fe40000011473 */
[----:B------:R-:W-:Y:S02]  /*3780*/  SHF.R.S32.HI R12, RZ, 0x1f, R117 ;  /* 0x0000001fff0c7819 */ /* 0x000fe40000011475 */
[----:B------:R-:W-:Y:S02]  /*3790*/  LEA R64, P2, R115, UR5, 0x2 ;  /* 0x0000000573407c11 */ /* 0x000fe4000f8410ff */
[----:B------:R-:W-:Y:S01]  /*37a0*/  LEA R68, P4, R117, UR5, 0x2 ;  /* 0x0000000575447c11 */ /* 0x000fe2000f8810ff */
[----:B------:R-:W-:Y:S01]  /*37b0*/  USHF.R.S32.HI UR5, URZ, 0x1f, UR4 ;  /* 0x0000001f3f057899 */ /* 0x000fe20008011404 */
[----:B------:R-:W-:-:S02]  /*37c0*/  IADD3.X R15, R17, UR23, RZ, P1, !PT ;  /* 0x00000017110f7c10 */ /* 0x000fc40008ffe4ff */
[----:B------:R-:W-:Y:S01]  /*37d0*/  IADD3.X R17, R18, UR23, RZ, P6, !PT ;  /* 0x0000001712117c10 */ /* 0x000fe2000b7fe4ff */
[----:B------:R-:W-:Y:S01]  /*37e0*/  ULEA.HI UR5, UR5, UR4, URZ, 0x6 ;  /* 0x0000000405057291 */ /* 0x000fe2000f8f303f */
[----:B------:R-:W-:Y:S02]  /*37f0*/  IADD3 R18, P1, R25, UR22, RZ ;  /* 0x0000001619127c10 */ /* 0x000fe4000ff3e0ff */
[----:B------:R-:W-:Y:S01]  /*3800*/  LEA.HI.X R72, R115, UR8, R14, 0x2, P2 ;  /* 0x0000000873487c11 */ /* 0x000fe200090f140e */
[----:B------:R-:W-:Y:S01]  /*3810*/  USHF.R.S32.HI UR17, URZ, 0x6, UR5 ;  /* 0x000000063f117899 */ /* 0x000fe20008011405 */
[----:B------:R-:W-:Y:S01]  /*3820*/  LEA.HI.X R74, R117, UR8, R12, 0x2, P4 ;  /* 0x00000008754a7c11 */ /* 0x000fe2000a0f140c */
[----:B------:R-:W-:Y:S01]  /*3830*/  UMOV UR4, URZ ;  /* 0x0000003f00047c82 */ /* 0x000fe20008000000 */
[----:B------:R-:W-:Y:S02]  /*3840*/  IADD3 R13, P3, R16, UR22, RZ ;  /* 0x00000016100d7c10 */ /* 0x000fe4000ff7e0ff */
[----:B------:R-:W-:-:S02]  /*3850*/  IADD3 R12, P2, R28, UR22, RZ ;  /* 0x000000161c0c7c10 */ /* 0x000fc4000ff5e0ff */
[----:B------:R-:W-:Y:S02]  /*3860*/  CS2R R28, SRZ ;  /* 0x00000000001c7805 */ /* 0x000fe4000001ff00 */
[----:B------:R-:W-:Y:S02]  /*3870*/  IADD3 R14, P4, R27, UR22, RZ ;  /* 0x000000161b0e7c10 */ /* 0x000fe4000ff9e0ff */
[----:B------:R-:W-:Y:S02]  /*3880*/  IADD3 R16, P5, R26, UR22, RZ ;  /* 0x000000161a107c10 */ /* 0x000fe4000ffbe0ff */
[----:B------:R-:W-:Y:S02]  /*3890*/  CS2R R26, SRZ ;  /* 0x00000000001a7805 */ /* 0x000fe4000001ff00 */
[----:B------:R-:W-:Y:S02]  /*38a0*/  IADD3.X R59, R59, UR23, RZ, P1, !PT ;  /* 0x000000173b3b7c10 */ /* 0x000fe40008ffe4ff */
[----:B------:R-:W-:-:S02]  /*38b0*/  IADD3 R60, P1, R60, UR22, RZ ;  /* 0x000000163c3c7c10 */ /* 0x000fc4000ff3e0ff */
[----:B------:R-:W-:Y:S02]  /*38c0*/  IADD3.X R19, R19, UR23, RZ, P2, !PT ;  /* 0x0000001713137c10 */ /* 0x000fe400097fe4ff */
[----:B------:R-:W-:Y:S02]  /*38d0*/  IADD3.X R21, R21, UR23, RZ, P3, !PT ;  /* 0x0000001715157c10 */ /* 0x000fe40009ffe4ff */
[----:B------:R-:W-:Y:S02]  /*38e0*/  IADD3.X R23, R23, UR23, RZ, P4, !PT ;  /* 0x0000001717177c10 */ /* 0x000fe4000a7fe4ff */
[----:B------:R-:W-:Y:S02]  /*38f0*/  IADD3.X R57, R57, UR23, RZ, P5, !PT ;  /* 0x0000001739397c10 */ /* 0x000fe4000affe4ff */
[----:B------:R-:W-:Y:S02]  /*3900*/  IADD3 R20, P2, R24, UR22, RZ ;  /* 0x0000001618147c10 */ /* 0x000fe4000ff5e0ff */
[----:B------:R-:W-:-:S02]  /*3910*/  CS2R R24, SRZ ;  /* 0x0000000000187805 */ /* 0x000fc4000001ff00 */
[----:B------:R-:W-:Y:S02]  /*3920*/  IADD3 R22, P3, R22, UR22, RZ ;  /* 0x0000001616167c10 */ /* 0x000fe4000ff7e0ff */
[----:B------:R-:W-:Y:S02]  /*3930*/  IADD3 R56, P4, R56, UR22, RZ ;  /* 0x0000001638387c10 */ /* 0x000fe4000ff9e0ff */
[----:B------:R-:W-:Y:S02]  /*3940*/  IADD3 R58, P5, R58, UR22, RZ ;  /* 0x000000163a3a7c10 */ /* 0x000fe4000ffbe0ff */
[----:B------:R-:W-:Y:S02]  /*3950*/  IADD3.X R69, R69, UR23, RZ, P1, !PT ;  /* 0x0000001745457c10 */ /* 0x000fe40008ffe4ff */
[----:B------:R-:W-:Y:S02]  /*3960*/  SHF.R.S32.HI R44, RZ, 0x1f, R89 ;  /* 0x0000001fff2c7819 */ /* 0x000fe40000011459 */
[----:B------:R-:W-:-:S02]  /*3970*/  IADD3 R76, P1, R76, UR10, RZ ;  /* 0x0000000a4c4c7c10 */ /* 0x000fc4000ff3e0ff */
[----:B------:R-:W-:Y:S02]  /*3980*/  SHF.R.S32.HI R97, RZ, 0x1f, R8 ;  /* 0x0000001fff617819 */ /* 0x000fe40000011408 */
[----:B------:R-:W-:Y:S02]  /*3990*/  SHF.R.S32.HI R98, RZ, 0x1f, R7 ;  /* 0x0000001fff627819 */ /* 0x000fe40000011407 */
[----:B------:R-:W-:Y:S02]  /*39a0*/  SHF.R.S32.HI R99, RZ, 0x1f, R6 ;  /* 0x0000001fff637819 */ /* 0x000fe40000011406 */
[----:B------:R-:W-:Y:S02]  /*39b0*/  SHF.R.S32.HI R100, RZ, 0x1f, R5 ;  /* 0x0000001fff647819 */ /* 0x000fe40000011405 */
[----:B------:R-:W-:Y:S02]  /*39c0*/  IADD3.X R61, R61, UR23, RZ, P2, !PT ;  /* 0x000000173d3d7c10 */ /* 0x000fe400097fe4ff */
[----:B------:R-:W-:-:S02]  /*39d0*/  IADD3.X R63, R63, UR23, RZ, P3, !PT ;  /* 0x000000173f3f7c10 */ /* 0x000fc40009ffe4ff */
[----:B------:R-:W-:Y:S02]  /*39e0*/  IADD3.X R65, R65, UR23, RZ, P4, !PT ;  /* 0x0000001741417c10 */ /* 0x000fe4000a7fe4ff */
[----:B------:R-:W-:Y:S02]  /*39f0*/  IADD3.X R67, R67, UR23, RZ, P5, !PT ;  /* 0x0000001743437c10 */ /* 0x000fe4000affe4ff */
[----:B------:R-:W-:Y:S02]  /*3a00*/  IADD3 R62, P2, R62, UR22, RZ ;  /* 0x000000163e3e7c10 */ /* 0x000fe4000ff5e0ff */
[----:B------:R-:W-:Y:S02]  /*3a10*/  IADD3 R64, P3, R64, UR22, RZ ;  /* 0x0000001640407c10 */ /* 0x000fe4000ff7e0ff */
[----:B------:R-:W-:Y:S02]  /*3a20*/  IADD3 R66, P4, R66, UR22, RZ ;  /* 0x0000001642427c10 */ /* 0x000fe4000ff9e0ff */
[----:B------:R-:W-:Y:S01]  /*3a30*/  IADD3 R68, P5, R68, UR22, RZ ;  /* 0x0000001644447c10 */ /* 0x000fe2000ffbe0ff */
[----:B------:R-:W-:Y:S01]  /*3a40*/  USHF.L.U32 UR22, UR16, 0x2, URZ ;  /* 0x0000000210167899 */ /* 0x000fe2000800063f */
[----:B------:R-:W-:-:S02]  /*3a50*/  SHF.L.U64.HI R101, R89, 0x2, R44 ;  /* 0x0000000259657819 */ /* 0x000fc4000001022c */
[----:B------:R-:W-:Y:S02]  /*3a60*/  CS2R R44, SRZ ;  /* 0x00000000002c7805 */ /* 0x000fe4000001ff00 */
[----:B------:R-:W-:Y:S01]  /*3a70*/  IADD3.X R75, R75, UR11, RZ, P1, !PT ;  /* 0x0000000b4b4b7c10 */ /* 0x000fe20008ffe4ff */
[----:B------:R-:W-:Y:S01]  /*3a80*/  USHF.L.U64.HI UR16, UR16, 0x2, UR6 ;  /* 0x0000000210107899 */ /* 0x000fe20008010206 */
[----:B------:R-:W-:Y:S02]  /*3a90*/  SHF.L.U64.HI R97, R8, 0x2, R97 ;  /* 0x0000000208617819 */ /* 0x000fe40000010261 */
[----:B------:R-:W-:Y:S02]  /*3aa0*/  SHF.L.U64.HI R98, R7, 0x2, R98 ;  /* 0x0000000207627819 */ /* 0x000fe40000010262 */
[----:B------:R-:W-:Y:S02]  /*3ab0*/  SHF.L.U64.HI R99, R6, 0x2, R99 ;  /* 0x0000000206637819 */ /* 0x000fe40000010263 */
[----:B------:R-:W-:-:S02]  /*3ac0*/  SHF.L.U64.HI R100, R5, 0x2, R100 ;  /* 0x0000000205647819 */ /* 0x000fc40000010264 */
[----:B------:R-:W-:Y:S02]  /*3ad0*/  IADD3.X R70, R70, UR23, RZ, P2, !PT ;  /* 0x0000001746467c10 */ /* 0x000fe400097fe4ff */
[----:B------:R-:W-:Y:S02]  /*3ae0*/  IADD3.X R72, R72, UR23, RZ, P3, !PT ;  /* 0x0000001748487c10 */ /* 0x000fe40009ffe4ff */
[----:B------:R-:W-:Y:S02]  /*3af0*/  IADD3.X R73, R73, UR23, RZ, P4, !PT ;  /* 0x0000001749497c10 */ /* 0x000fe4000a7fe4ff */
[----:B------:R-:W-:Y:S01]  /*3b00*/  IADD3.X R74, R74, UR23, RZ, P5, !PT ;  /* 0x000000174a4a7c10 */ /* 0x000fe2000affe4ff */
[----:B------:R-:W-:-:S12]  /*3b10*/  UIADD3 UR23, UR17, -0x2, URZ ;  /* 0xfffffffe11177890 */ /* 0x000fd8000fffe03f */
.L_x_1:
[----:B------:R-:W-:Y:S01]  /*3b20*/  UIADD3 UR14, UR14, 0x1, URZ ;  /* 0x000000010e0e7890 */ /* 0x000fe2000fffe03f */
[----:B------:R-:W-:-:S04]  /*3b30*/  DEPBAR.LE SB0, 0x2 ;  /* 0x000080800000791a */ /* 0x000fc80000000000 */
[----:B------:R-:W-:Y:S01]  /*3b40*/  BAR.SYNC.DEFER_BLOCKING 0x0 ;  /* 0x0000000000007b1d */ /* 0x000fe20000010000 */
[----:B------:R-:W-:Y:S01]  /*3b50*/  UISETP.GT.AND UP0, UPT, UR14, 0x2, UPT ;  /* 0x000000020e00788c */ /* 0x000fe2000bf04270 */
[C---:B------:R-:W-:Y:S01]  /*3b60*/  ISETP.GE.AND P1, PT, R3.reuse, UR12, PT ;  /* 0x0000000c03007c0c */ /* 0x040fe2000bf26270 */
[----:B------:R-:W-:Y:S01]  /*3b70*/  USHF.L.U32 UR6, UR21, 0x7, URZ ;  /* 0x0000000715067899 */ /* 0x000fe2000800063f */
[C---:B------:R-:W-:Y:S01]  /*3b80*/  LOP3.LUT R81, R3.reuse, 0x20, RZ, 0xfc, !PT ;  /* 0x0000002003517812 */ /* 0x040fe200078efcff */
[----:B------:R-:W-:Y:S01]  /*3b90*/  USEL UR14, UR14, URZ, !UP0 ;  /* 0x0000003f0e0e7287 */ /* 0x000fe2000c000000 */
[----:B------:R-:W-:Y:S01]  /*3ba0*/  SEL R78, RZ, 0x4, P1 ;  /* 0x00000004ff4e7807 */ /* 0x000fe20000800000 */
[----:B------:R-:W-:Y:S01]  /*3bb0*/  USHF.L.U32 UR9, UR21, 0x6, URZ ;  /* 0x0000000615097899 */ /* 0x000fe2000800063f */
[----:B------:R-:W-:Y:S01]  /*3bc0*/  LOP3.LUT R107, R2, 0x10, RZ, 0x3c, !PT ;  /* 0x00000010026b7812 */ /* 0x000fe200078e3cff */
[----:B------:R-:W-:Y:S01]  /*3bd0*/  ULEA UR5, UR14, UR7, 0xf ;  /* 0x000000070e057291 */ /* 0x000fe2000f8e783f */
[----:B------:R-:W-:Y:S01]  /*3be0*/  LOP3.LUT R108, R3, 0x14, RZ, 0xfc, !PT ;  /* 0x00000014036c7812 */ /* 0x000fe200078efcff */
[----:B------:R-:W-:-:S02]  /*3bf0*/  ULOP3.LUT UR8, UR6, 0x200, URZ, 0xc0, !UPT ;  /* 0x0000020006087892 */ /* 0x000fc4000f8ec03f */
[----:B------:R-:W-:Y:S02]  /*3c00*/  ULOP3.LUT UR9, UR9, 0x200, URZ, 0xc0, !UPT ;  /* 0x0000020009097892 */ /* 0x000fe4000f8ec03f */
[----:B------:R-:W-:Y:S02]  /*3c10*/  UIADD3 UR6, UR5, 0x18000, URZ ;  /* 0x0001800005067890 */ /* 0x000fe4000fffe03f */
[----:B------:R-:W-:Y:S02]  /*3c20*/  ULEA.HI UR8, UR5, UR8, URZ, 0x1c ;  /* 0x0000000805087291 */ /* 0x000fe4000f8fe03f */
[----:B------:R-:W-:Y:S02]  /*3c30*/  ULEA.HI UR6, UR6, UR9, URZ, 0x1c ;  /* 0x0000000906067291 */ /* 0x000fe4000f8fe03f */
[----:B------:R-:W-:Y:S02]  /*3c40*/  ULOP3.LUT UR8, UR8, 0x3fff, URZ, 0xc0, !UPT ;  /* 0x00003fff08087892 */ /* 0x000fe4000f8ec03f */
[----:B------:R-:W-:Y:S01]  /*3c50*/  ULOP3.LUT UR10, UR6, 0x3fff, URZ, 0xc0, !UPT ;  /* 0x00003fff060a7892 */ /* 0x000fe2000f8ec03f */
[----:B------:R-:W-:Y:S01]  /*3c60*/  WARPGROUP.ARRIVE ;  /* 0x00000000000079c5 */ /* 0x000fe20000000000 */
[----:B------:R-:W-:Y:S01]  /*3c70*/  UMOV UR9, 0x40000040 ;  /* 0x4000004000097882 */ /* 0x000fe20000000000 */
[----:B------:R-:W-:Y:S01]  /*3c80*/  UMOV UR11, 0x40000040 ;  /* 0x40000040000b7882 */ /* 0x000fe20000000000 */
[----:B------:R-:W-:Y:S01]  /*3c90*/  UMOV UR5, URZ ;  /* 0x0000003f00057c82 */ /* 0x000fe20008000000 */
[----:B------:R-:W-:Y:S01]  /*3ca0*/  UMOV UR6, URZ ;  /* 0x0000003f00067c82 */ /* 0x000fe20008000000 */
[----:B------:R-:W-:-:S03]  /*3cb0*/  UIADD3 UR13, UR13, 0x1, URZ ;  /* 0x000000010d0d7890 */ /* 0x000fc6000fffe03f */
[----:B------:R-:W-:Y:S01]  /*3cc0*/  HGMMA.64x64x8.F32.TF32 R24, gdesc[UR8], R24 ;  /* 0x04e00000081879f0 */ /* 0x000fe20008702818 */
[----:B------:R-:W-:Y:S02]  /*3cd0*/  UIADD3 UR8, UP0, UR8, 0x2, URZ ;  /* 0x0000000208087890 */ /* 0x000fe4000ff1e03f */
[----:B------:R-:W-:Y:S02]  /*3ce0*/  UIADD3 UR10, UP1, UR10, 0x2, URZ ;  /* 0x000000020a0a7890 */ /* 0x000fe4000ff3e03f */
[----:B------:R-:W-:Y:S02]  /*3cf0*/  UIADD3.X UR9, UR5, 0x40000040, URZ, UP0, !UPT ;  /* 0x4000004005097890 */ /* 0x000fe400087fe43f */
[----:B------:R-:W-:Y:S02]  /*3d00*/  UIADD3.X UR11, UR6, 0x40000040, URZ, UP1, !UPT ;  /* 0x40000040060b7890 */ /* 0x000fe40008ffe43f */
[----:B------:R-:W-:Y:S02]  /*3d10*/  UIADD3.64 UR24, UR8, 0x2, URZ ;  /* 0x0000000208187897 */ /* 0x000fe4000fffe03f */
[----:B------:R-:W-:-:S02]  /*3d20*/  UIADD3.64 UR26, UR10, 0x2, URZ ;  /* 0x000000020a1a7897 */ /* 0x000fc4000fffe03f */
[----:B------:R-:W-:Y:S02]  /*3d30*/  UISETP.GE.AND UP1, UPT, UR4, UR23, UPT ;  /* 0x000000170400728c */ /* 0x000fe4000bf26270 */
[----:B------:R-:W-:Y:S02]  /*3d40*/  UISETP.GT.AND UP0, UPT, UR13, 0x2, UPT ;  /* 0x000000020d00788c */ /* 0x000fe4000bf04270 */
[----:B------:R-:W-:Y:S02]  /*3d50*/  UIADD3 UR4, UR4, 0x1, URZ ;  /* 0x0000000104047890 */ /* 0x000fe4000fffe03f */
[----:B------:R-:W-:Y:S01]  /*3d60*/  PLOP3.LUT P2, PT, PT, PT, UP1, 0x40, 0x0 ;  /* 0x000000000000781c */ /* 0x000fe20003f4e818 */
[----:B------:R-:W-:Y:S02]  /*3d70*/  USEL UR13, UR13, URZ, !UP0 ;  /* 0x0000003f0d0d7287 */ /* 0x000fe4000c000000 */
[----:B------:R-:W-:Y:S01]  /*3d80*/  UISETP.NE.U32.AND UP0, UPT, UR17, UR4, UPT ;  /* 0x000000041100728c */ /* 0x000fe2000bf05070 */
[----:B------:R-:W-:Y:S01]  /*3d90*/  SEL R78, R78, RZ, P2 ;  /* 0x000000ff4e4e7207 */ /* 0x000fe20001000000 */
[----:B------:R-:W-:-:S03]  /*3da0*/  ULEA UR5, UR13, UR7, 0xf ;  /* 0x000000070d057291 */ /* 0x000fc6000f8e783f */
[----:B------:R-:W-:Y:S02]  /*3db0*/  ISETP.NE.U32.AND P1, PT, R78, RZ, PT ;  /* 0x000000ff4e00720c */ /* 0x000fe40003f25070 */
[----:B------:R-:W-:Y:S01]  /*3dc0*/  LEA R78, P2, R89, R76, 0x2 ;  /* 0x0000004c594e7211 */ /* 0x000fe200078410ff */
[----:B------:R-:W-:-:S04]  /*3dd0*/  VIADD R80, R2, UR5 ;  /* 0x0000000502507c36 */ /* 0x000fc80008000000 */
[----:B------:R-:W-:Y:S01]  /*3de0*/  IMAD.X R79, R75, 0x1, R101, P2 ;  /* 0x000000014b4f7824 */ /* 0x000fe200010e0665 */
[----:B------:R-:W-:Y:S01]  /*3df0*/  PLOP3.LUT P2, PT, PT, PT, UP1, 0x40, 0x0 ;  /* 0x000000000000781c */ /* 0x000fe20003f4e818 */
[----:B------:R-:W-:Y:S04]  /*3e00*/  HGMMA.64x64x8.F32.TF32 R24, gdesc[UR8], R24 ;  /* 0x04e00000081879f0 */ /* 0x000fe80008702818 */
[----:B------:R-:W-:Y:S01]  /*3e10*/  HGMMA.64x64x8.F32.TF32 R24, gdesc[UR24], R24 ;  /* 0x04e00000181879f0 */ /* 0x000fe20008702818 */
[----:B------:R-:W-:Y:S02]  /*3e20*/  UIADD3.64 UR24, UR8, 0x4, URZ ;  /* 0x0000000408187897 */ /* 0x000fe4000fffe03f */
[----:B------:R-:W-:-:S09]  /*3e30*/  UIADD3.64 UR26, UR10, 0x4, URZ ;  /* 0x000000040a1a7897 */ /* 0x000fd2000fffe03f */
        /* <DEDUP_REMOVED lines=8> */
[----:B------:R-:W-:Y:S02]  /*3ec0*/  UIADD3.64 UR26, UR10, 0x402, URZ ;  /* 0x000004020a1a7897 */ /* 0x000fe4000fffe03f */
[----:B------:R-:W-:Y:S02]  /*3ed0*/  UIADD3.64 UR8, UR8, 0x404, URZ ;  /* 0x0000040408087897 */ /* 0x000fe4000fffe03f */
[----:B------:R-:W-:-:S05]  /*3ee0*/  UIADD3.64 UR10, UR10, 0x404, URZ ;  /* 0x000004040a0a7897 */ /* 0x000fca000fffe03f */
[----:B------:R-:W-:Y:S04]  /*3ef0*/  HGMMA.64x64x8.F32.TF32 R24, gdesc[UR24], R24 ;  /* 0x04e00000181879f0 */ /* 0x000fe80008702818 */
[----:B------:R-:W-:Y:S03]  /*3f00*/  HGMMA.64x64x8.F32.TF32 R24, gdesc[UR8], R24, gsb0 ;  /* 0x04e00000081879f0 */ /* 0x000fe60008002818 */
[----:B------:R-:W-:Y:S02]  /*3f10*/  WARPGROUP.DEPBAR.LE gsb0, 0x1 ;  /* 0x00008000000079c5 */ /* 0x000fe40000010100 */
[----:B------:R-:W-:Y:S06]  /*3f20*/  BAR.SYNC.DEFER_BLOCKING 0x0 ;  /* 0x0000000000007b1d */ /* 0x000fec0000010000 */
[----:B------:R-:W-:Y:S01]  /*3f30*/  @!PT LDS RZ, [RZ] ;  /* 0x00000000fffff984 */ /* 0x000fe20000000800 */
[----:B------:R-:W-:Y:S01]  /*3f40*/  @!PT LDS RZ, [RZ] ;  /* 0x00000000fffff984 */ /* 0x000fe20000000800 */
[----:B------:R-:W-:Y:S01]  /*3f50*/  @!PT LDS RZ, [RZ] ;  /* 0x00000000fffff984 */ /* 0x000fe20000000800 */
[----:B------:R1:W-:Y:S01]  /*3f60*/  LDGSTS.E [R80], desc[UR18][R78.64], P1 ;  /* 0x000000004e507fae */ /* 0x0003e20008921852 */
[----:B------:R-:W-:-:S02]  /*3f70*/  ISETP.GE.AND P1, PT, R81, UR12, PT ;  /* 0x0000000c51007c0c */ /* 0x000fc4000bf26270 */
[----:B------:R-:W-:Y:S02]  /*3f80*/  LOP3.LUT R81, R3, 0x4, RZ, 0xfc, !PT ;  /* 0x0000000403517812 */ /* 0x000fe400078efcff */
[----:B-1----:R-:W-:-:S04]  /*3f90*/  SEL R78, RZ, 0x4, P1 ;  /* 0x00000004ff4e7807 */ /* 0x002fc80000800000 */
[----:B------:R-:W-:-:S04]  /*3fa0*/  SEL R78, R78, RZ, P2 ;  /* 0x000000ff4e4e7207 */ /* 0x000fc80001000000 */
[----:B------:R-:W-:Y:S02]  /*3fb0*/  ISETP.NE.U32.AND P1, PT, R78, RZ, PT ;  /* 0x000000ff4e00720c */ /* 0x000fe40003f25070 */
[----:B------:R-:W-:-:S05]  /*3fc0*/  IADD3 R78, P2, R85, R76, RZ ;  /* 0x0000004c554e7210 */ /* 0x000fca0007f5e0ff */
[----:B------:R-:W-:Y:S01]  /*3fd0*/  IMAD.X R79, R75, 0x1, R93, P2 ;  /* 0x000000014b4f7824 */ /* 0x000fe200010e065d */
[----:B------:R-:W-:-:S05]  /*3fe0*/  PLOP3.LUT P2, PT, PT, PT, UP1, 0x40, 0x0 ;  /* 0x000000000000781c */ /* 0x000fca0003f4e818 */
[----:B------:R1:W-:Y:S01]  /*3ff0*/  LDGSTS.E [R80+0x4000], desc[UR18][R78.64], P1 ;  /* 0x040000004e507fae */ /* 0x0003e20008921852 */
[----:B------:R-:W-:Y:S02]  /*4000*/  ISETP.GE.AND P1, PT, R81, UR12, PT ;  /* 0x0000000c51007c0c */ /* 0x000fe4000bf26270 */
[----:B------:R-:W-:Y:S02]  /*4010*/  LOP3.LUT R81, R3, 0x24, RZ, 0xfc, !PT ;  /* 0x0000002403517812 */ /* 0x000fe400078efcff */
[----:B-1----:R-:W-:Y:S01]  /*4020*/  SEL R78, RZ, 0x4, P1 ;  /* 0x00000004ff4e7807 */ /* 0x002fe20000800000 */
[----:B------:R-:W-:-:S03]  /*4030*/  VIADD R80, R107, UR5 ;  /* 0x000000056b507c36 */ /* 0x000fc60008000000 */
[----:B------:R-:W-:-:S04]  /*4040*/  SEL R78, R78, RZ, P2 ;  /* 0x000000ff4e4e7207 */ /* 0x000fc80001000000 */
[----:B------:R-:W-:Y:S02]  /*4050*/  ISETP.NE.U32.AND P1, PT, R78, RZ, PT ;  /* 0x000000ff4e00720c */ /* 0x000fe40003f25070 */
[----:B------:R-:W-:-:S05]  /*4060*/  LEA R78, P2, R5, R76, 0x2 ;  /* 0x0000004c054e7211 */ /* 0x000fca00078410ff */
[----:B------:R-:W-:Y:S01]  /*4070*/  IMAD.X R79, R75, 0x1, R100, P2 ;  /* 0x000000014b4f7824 */ /* 0x000fe200010e0664 */
[----:B------:R-:W-:-:S05]  /*4080*/  PLOP3.LUT P2, PT, PT, PT, UP1, 0x40, 0x0 ;  /* 0x000000000000781c */ /* 0x000fca0003f4e818 */
[----:B------:R1:W-:Y:S01]  /*4090*/  LDGSTS.E [R80], desc[UR18][R78.64], P1 ;  /* 0x000000004e507fae */ /* 0x0003e20008921852 */
[----:B------:R-:W-:Y:S02]  /*40a0*/  ISETP.GE.AND P1, PT, R81, UR12, PT ;  /* 0x0000000c51007c0c */ /* 0x000fe4000bf26270 */
        /* <DEDUP_REMOVED lines=10> */
[----:B-1----:R-:W-:-:S03]  /*4150*/  SEL R78, RZ, 0x4, P1 ;  /* 0x00000004ff4e7807 */ /* 0x002fc60000800000 */
[----:B------:R-:W-:Y:S01]  /*4160*/  VIADD R80, R81, UR5 ;  /* 0x0000000551507c36 */ /* 0x000fe20008000000 */
[----:B------:R-:W-:Y:S02]  /*4170*/  LOP3.LUT R81, R3, 0xc, RZ, 0xfc, !PT ;  /* 0x0000000c03517812 */ /* 0x000fe400078efcff */
[----:B------:R-:W-:-:S04]  /*4180*/  SEL R78, R78, RZ, P2 ;  /* 0x000000ff4e4e7207 */ /* 0x000fc80001000000 */
[----:B------:R-:W-:Y:S02]  /*4190*/  ISETP.NE.U32.AND P1, PT, R78, RZ, PT ;  /* 0x000000ff4e00720c */ /* 0x000fe40003f25070 */
[----:B------:R-:W-:-:S05]  /*41a0*/  LEA R78, P2, R6, R76, 0x2 ;  /* 0x0000004c064e7211 */ /* 0x000fca00078410ff */
[----:B------:R-:W-:Y:S01]  /*41b0*/  IMAD.X R79, R75, 0x1, R99, P2 ;  /* 0x000000014b4f7824 */ /* 0x000fe200010e0663 */
[----:B------:R-:W-:-:S05]  /*41c0*/  PLOP3.LUT P2, PT, PT, PT, UP1, 0x40, 0x0 ;  /* 0x000000000000781c */ /* 0x000fca0003f4e818 */
[----:B------:R1:W-:Y:S01]  /*41d0*/  LDGSTS.E [R80], desc[UR18][R78.64], P1 ;  /* 0x000000004e507fae */ /* 0x0003e20008921852 */
[----:B------:R-:W-:-:S04]  /*41e0*/  ISETP.GE.AND P1, PT, R125, UR12, PT ;  /* 0x0000000c7d007c0c */ /* 0x000fc8000bf26270 */
        /* <DEDUP_REMOVED lines=27> */
[----:B------:R-:W-:-:S05]  /*43a0*/  LOP3.LUT R81, R2, 0x40, RZ, 0x3c, !PT ;  /* 0x0000004002517812 */ /* 0x000fca00078e3cff */
[----:B------:R-:W-:Y:S01]  /*43b0*/  VIADD R107, R81, UR5 ;  /* 0x00000005516b7c36 */ /* 0x000fe20008000000 */
[----:B-1----:R-:W-:-:S04]  /*43c0*/  SEL R78, RZ, 0x4, P1 ;  /* 0x00000004ff4e7807 */ /* 0x002fc80000800000 */
[----:B------:R-:W-:-:S04]  /*43d0*/  SEL R78, R78, RZ, P2 ;  /* 0x000000ff4e4e7207 */ /* 0x000fc80001000000 */
[----:B------:R-:W-:Y:S02]  /*43e0*/  ISETP.NE.U32.AND P1, PT, R78, RZ, PT ;  /* 0x000000ff4e00720c */ /* 0x000fe40003f25070 */
[----:B------:R-:W-:-:S05]  /*43f0*/  LEA R78, P2, R8, R76, 0x2 ;  /* 0x0000004c084e7211 */ /* 0x000fca00078410ff */
[----:B------:R-:W-:Y:S01]  /*4400*/  IMAD.X R79, R75, 0x1, R97, P2 ;  /* 0x000000014b4f7824 */ /* 0x000fe200010e0661 */
[----:B------:R-:W-:-:S05]  /*4410*/  PLOP3.LUT P2, PT, PT, PT, UP1, 0x40, 0x0 ;  /* 0x000000000000781c */ /* 0x000fca0003f4e818 */
[----:B------:R1:W-:Y:S01]  /*4420*/  LDGSTS.E [R107], desc[UR18][R78.64], P1 ;  /* 0x000000004e6b7fae */ /* 0x0003e20008921852 */
[----:B------:R-:W-:-:S04]  /*4430*/  ISETP.GE.AND P1, PT, R123, UR12, PT ;  /* 0x0000000c7b007c0c */ /* 0x000fc8000bf26270 */
[----:B-1----:R-:W-:Y:S01]  /*4440*/  SEL R78, RZ, 0x4, P1 ;  /* 0x00000004ff4e7807 */ /* 0x002fe20000800000 */
[----:B------:R-:W-:-:S03]  /*4450*/  IMAD.MOV.U32 R79, RZ, RZ, R75 ;  /* 0x000000ffff4f7224 */ /* 0x000fc600078e004b */
[----:B------:R-:W-:Y:S02]  /*4460*/  SEL R78, R78, RZ, P2 ;  /* 0x000000ff4e4e7207 */ /* 0x000fe40001000000 */
[----:B------:R-:W-:Y:S02]  /*4470*/  PLOP3.LUT P2, PT, PT, PT, UP1, 0x40, 0x0 ;  /* 0x000000000000781c */ /* 0x000fe40003f4e818 */
[----:B------:R-:W-:Y:S01]  /*4480*/  ISETP.NE.U32.AND P1, PT, R78, RZ, PT ;  /* 0x000000ff4e00720c */ /* 0x000fe20003f25070 */
[----:B------:R-:W-:-:S04]  /*4490*/  IMAD.MOV.U32 R78, RZ, RZ, R76 ;  /* 0x000000ffff4e7224 */ /* 0x000fc800078e004c */
[----:B------:R-:W-:-:S08]  /*44a0*/  IMAD.WIDE R80, R102, 0x4, R78 ;  /* 0x0000000466507825 */ /* 0x000fd000078e024e */
        /* <DEDUP_REMOVED lines=8> */
[----:B------:R-:W-:-:S05]  /*4530*/  IADD3 R80, P2, R88, R76, RZ ;  /* 0x0000004c58507210 */ /* 0x000fca0007f5e0ff */
[----:B------:R-:W-:Y:S01]  /*4540*/  IMAD.X R81, R75, 0x1, R96, P2 ;  /* 0x000000014b517824 */ /* 0x000fe200010e0660 */
[----:B------:R-:W-:-:S05]  /*4550*/  PLOP3.LUT P2, PT, PT, PT, UP1, 0x40, 0x0 ;  /* 0x000000000000781c */ /* 0x000fca0003f4e818 */
[----:B------:R1:W-:Y:S01]  /*4560*/  LDGSTS.E [R107], desc[UR18][R80.64], P1 ;  /* 0x00000000506b7fae */ /* 0x0003e20008921852 */
[----:B------:R-:W-:-:S04]  /*4570*/  ISETP.GE.AND P1, PT, R122, UR12, PT ;  /* 0x0000000c7a007c0c */ /* 0x000fc8000bf26270 */
[----:B-1----:R-:W-:-:S04]  /*4580*/  SEL R80, RZ, 0x4, P1 ;  /* 0x00000004ff507807 */ /* 0x002fc80000800000 */
[----:B------:R-:W-:Y:S02]  /*4590*/  SEL R80, R80, RZ, P2 ;  /* 0x000000ff50507207 */ /* 0x000fe40001000000 */
[----:B------:R-:W-:Y:S02]  /*45a0*/  PLOP3.LUT P2, PT, PT, PT, UP1, 0x40, 0x0 ;  /* 0x000000000000781c */ /* 0x000fe40003f4e818 */
[----:B------:R-:W-:Y:S01]  /*45b0*/  ISETP.NE.U32.AND P1, PT, R80, RZ, PT ;  /* 0x000000ff5000720c */ /* 0x000fe20003f25070 */
[----:B------:R-:W-:-:S12]  /*45c0*/  IMAD.WIDE R80, R103, 0x4, R78 ;  /* 0x0000000467507825 */ /* 0x000fd800078e024e */
        /* <DEDUP_REMOVED lines=17> */
[----:B------:R-:W-:-:S04]  /*46e0*/  IMAD.WIDE R80, R104, 0x4, R78 ;  /* 0x0000000468507825 */ /* 0x000fc800078e024e */
[----:B------:R-:W-:-:S08]  /*46f0*/  IMAD.WIDE R78, R105, 0x4, R78 ;  /* 0x00000004694e7825 */ /* 0x000fd000078e024e */
[----:B------:R1:W-:Y:S01]  /*4700*/  LDGSTS.E [R107+0x4000], desc[UR18][R80.64], P1 ;  /* 0x04000000506b7fae */ /* 0x0003e20008921852 */
[----:B------:R-:W-:Y:S02]  /*4710*/  ISETP.GE.AND P1, PT, R108, UR12, PT ;  /* 0x0000000c6c007c0c */ /* 0x000fe4000bf26270 */
[----:B------:R-:W-:Y:S02]  /*4720*/  LOP3.LUT R108, R2, 0x70, RZ, 0x3c, !PT ;  /* 0x00000070026c7812 */ /* 0x000fe400078e3cff */
[----:B-1----:R-:W-:-:S03]  /*4730*/  SEL R80, RZ, 0x4, P1 ;  /* 0x00000004ff507807 */ /* 0x002fc60000800000 */
[----:B------:R-:W-:Y:S02]  /*4740*/  VIADD R107, R108, UR5 ;  /* 0x000000056c6b7c36 */ /* 0x000fe40008000000 */
[----:B------:R-:W1:Y:S01]  /*4750*/  S2R R108, SR_TID.X ;  /* 0x00000000006c7919 */ /* 0x000e620000002100 */
[----:B------:R-:W-:-:S04]  /*4760*/  SEL R80, R80, RZ, P2 ;  /* 0x000000ff50507207 */ /* 0x000fc80001000000 */
[----:B------:R-:W-:Y:S02]  /*4770*/  ISETP.NE.U32.AND P1, PT, R80, RZ, PT ;  /* 0x000000ff5000720c */ /* 0x000fe40003f25070 */
[----:B------:R-:W-:-:S05]  /*4780*/  IADD3 R80, P2, R86, R76, RZ ;  /* 0x0000004c56507210 */ /* 0x000fca0007f5e0ff */
[----:B------:R-:W-:Y:S01]  /*4790*/  IMAD.X R81, R75, 0x1, R94, P2 ;  /* 0x000000014b517824 */ /* 0x000fe200010e065e */
[----:B------:R-:W-:-:S05]  /*47a0*/  PLOP3.LUT P2, PT, PT, PT, UP1, 0x40, 0x0 ;  /* 0x000000000000781c */ /* 0x000fca0003f4e818 */
[----:B------:R2:W-:Y:S01]  /*47b0*/  LDGSTS.E [R107], desc[UR18][R80.64], P1 ;  /* 0x00000000506b7fae */ /* 0x0005e20008921852 */
[----:B------:R-:W-:-:S04]  /*47c0*/  ISETP.GE.AND P1, PT, R119, UR12, PT ;  /* 0x0000000c77007c0c */ /* 0x000fc8000bf26270 */
[----:B--2---:R-:W-:Y:S02]  /*47d0*/  SEL R80, RZ, 0x4, P1 ;  /* 0x00000004ff507807 */ /* 0x004fe40000800000 */
[----:B-1----:R-:W-:Y:S02]  /*47e0*/  LOP3.LUT R108, R108, 0x3f, RZ, 0xc0, !PT ;  /* 0x0000003f6c6c7812 */ /* 0x002fe400078ec0ff */
[----:B------:R-:W-:Y:S02]  /*47f0*/  SEL R80, R80, RZ, P2 ;  /* 0x000000ff50507207 */ /* 0x000fe40001000000 */
[----:B------:R-:W-:Y:S02]  /*4800*/  PLOP3.LUT P2, PT, PT, PT, UP1, 0x40, 0x0 ;  /* 0x000000000000781c */ /* 0x000fe40003f4e818 */
[----:B------:R-:W-:Y:S01]  /*4810*/  ISETP.NE.U32.AND P1, PT, R80, RZ, PT ;  /* 0x000000ff5000720c */ /* 0x000fe20003f25070 */
[----:B------:R-:W-:-:S12]  /*4820*/  VIADD R80, R4, UR5 ;  /* 0x0000000504507c36 */ /* 0x000fd80008000000 */
[----:B------:R1:W-:Y:S01]  /*4830*/  LDGSTS.E [R107+0x4000], desc[UR18][R78.64], P1 ;  /* 0x040000004e6b7fae */ /* 0x0003e20008921852 */
[----:B------:R-:W-:Y:S01]  /*4840*/  ISETP.GE.AND P1, PT, R108, UR12, PT ;  /* 0x0000000c6c007c0c */ /* 0x000fe2000bf26270 */
[----:B------:R-:W-:Y:S02]  /*4850*/  UIADD3 UR12, UR12, -0x40, URZ ;  /* 0xffffffc00c0c7890 */ /* 0x000fe4000fffe03f */
[----:B------:R-:W0:Y:S01]  /*4860*/  LDGDEPBAR ;  /* 0x00000000000079af */ /* 0x000e220000000000 */
[----:B-1----:R-:W-:-:S04]  /*4870*/  SEL R78, RZ, 0x4, P1 ;  /* 0x00000004ff4e7807 */ /* 0x002fc80000800000 */
[----:B------:R-:W-:-:S04]  /*4880*/  SEL R78, R78, RZ, P2 ;  /* 0x000000ff4e4e7207 */ /* 0x000fc80001000000 */
[----:B------:R-:W-:Y:S02]  /*4890*/  ISETP.NE.U32.AND P1, PT, R78, RZ, PT ;  /* 0x000000ff4e00720c */ /* 0x000fe40003f25070 */
[----:B------:R-:W-:-:S05]  /*48a0*/  IADD3 R78, P2, R9, R68, RZ ;  /* 0x00000044094e7210 */ /* 0x000fca0007f5e0ff */
[----:B------:R-:W-:-:S06]  /*48b0*/  IMAD.X R79, R74, 0x1, R10, P2 ;  /* 0x000000014a4f7824 */ /* 0x000fcc00010e060a */
[----:B------:R1:W-:Y:S02]  /*48c0*/  LDGSTS.E [R80+0x18000], desc[UR18][R78.64], P1 ;  /* 0x180000004e507fae */ /* 0x0003e40008921852 */
[----:B-1----:R-:W-:-:S05]  /*48d0*/  IADD3 R78, P2, R9, R66, RZ ;  /* 0x00000042094e7210 */ /* 0x002fca0007f5e0ff */
[----:B------:R-:W-:-:S05]  /*48e0*/  IMAD.X R79, R73, 0x1, R10, P2 ;  /* 0x00000001494f7824 */ /* 0x000fca00010e060a */
        /* <DEDUP_REMOVED lines=28> */
[----:B-1----:R-:W-:Y:S02]  /*4ab0*/  IADD3 R78, P2, R9, R14, RZ ;  /* 0x0000000e094e7210 */ /* 0x002fe40007f5e0ff */
[----:B------:R-:W-:-:S03]  /*4ac0*/  IADD3 R14, P5, R14, UR22, RZ ;  /* 0x000000160e0e7c10 */ /* 0x000fc6000ffbe0ff */
[C---:B------:R-:W-:Y:S01]  /*4ad0*/  IMAD.X R79, R23.reuse, 0x1, R10, P2 ;  /* 0x00000001174f7824 */ /* 0x040fe200010e060a */
[----:B------:R-:W-:Y:S02]  /*4ae0*/  IADD3.X R23, R23, UR16, RZ, P5, !PT ;  /* 0x0000001017177c10 */ /* 0x000fe4000affe4ff */
[----:B------:R-:W-:Y:S02]  /*4af0*/  IADD3 R56, P5, R56, UR22, RZ ;  /* 0x0000001638387c10 */ /* 0x000fe4000ffbe0ff */
[----:B------:R1:W-:Y:S02]  /*4b00*/  LDGSTS.E [R80+0x1ac00], desc[UR18][R78.64], P1 ;  /* 0x1ac000004e507fae */ /* 0x0003e40008921852 */
[----:B------:R-:W-:Y:S02]  /*4b10*/  IADD3.X R65, R65, UR16, RZ, P5, !PT ;  /* 0x0000001041417c10 */ /* 0x000fe4000affe4ff */
[----:B------:R-:W-:-:S04]  /*4b20*/  IADD3 R66, P5, R66, UR22, RZ ;  /* 0x0000001642427c10 */ /* 0x000fc8000ffbe0ff */
[----:B------:R-:W-:Y:S02]  /*4b30*/  IADD3.X R73, R73, UR16, RZ, P5, !PT ;  /* 0x0000001049497c10 */ /* 0x000fe4000affe4ff */
        /* <DEDUP_REMOVED lines=18> */
[----:B-1----:R-:W-:-:S05]  /*4c60*/  IADD3 R78, P2, R9, R11, RZ ;  /* 0x0000000b094e7210 */ /* 0x002fca0007f5e0ff */
[----:B------:R-:W-:-:S05]  /*4c70*/  IMAD.X R79, R17, 0x1, R10, P2 ;  /* 0x00000001114f7824 */ /* 0x000fca00010e060a */
[----:B------:R1:W-:Y:S02]  /*4c80*/  LDGSTS.E [R80+0x1b800], desc[UR18][R78.64], P1 ;  /* 0x1b8000004e507fae */ /* 0x0003e40008921852 */
[----:B-1----:R-:W-:Y:S02]  /*4c90*/  IADD3 R78, P2, R9, R71, RZ ;  /* 0x00000047094e7210 */ /* 0x002fe40007f5e0ff */
[----:B------:R-:W-:-:S03]  /*4ca0*/  IADD3 R71, P6, R71, UR22, RZ ;  /* 0x0000001647477c10 */ /* 0x000fc6000ffde0ff */
[----:B------:R-:W-:Y:S01]  /*4cb0*/  IMAD.X R79, R15, 0x1, R10, P2 ;  /* 0x000000010f4f7824 */ /* 0x000fe200010e060a */
[----:B------:R-:W-:Y:S02]  /*4cc0*/  IADD3 R11, P2, R11, UR22, RZ ;  /* 0x000000160b0b7c10 */ /* 0x000fe4000ff5e0ff */
[----:B------:R-:W-:Y:S02]  /*4cd0*/  IADD3.X R15, R15, UR16, RZ, P6, !PT ;  /* 0x000000100f0f7c10 */ /* 0x000fe4000b7fe4ff */
[----:B------:R-:W-:Y:S01]  /*4ce0*/  IADD3.X R17, R17, UR16, RZ, P2, !PT ;  /* 0x0000001011117c10 */ /* 0x000fe200097fe4ff */
[----:B------:R1:W-:Y:S01]  /*4cf0*/  LDGSTS.E [R80+0x1bc00], desc[UR18][R78.64], P1 ;  /* 0x1bc000004e507fae */ /* 0x0003e20008921852 */
[----:B------:R-:W-:Y:S02]  /*4d00*/  IADD3 R18, P2, R18, UR22, RZ ;  /* 0x0000001612127c10 */ /* 0x000fe4000ff5e0ff */
[----:B------:R-:W-:Y:S01]  /*4d10*/  IADD3 R16, P6, R16, UR22, RZ ;  /* 0x0000001610107c10 */ /* 0x000fe2000ffde0ff */
[----:B------:R-:W0:Y:S01]  /*4d20*/  LDGDEPBAR ;  /* 0x00000000000079af */ /* 0x000e220000000000 */
[----:B------:R-:W-:-:S02]  /*4d30*/  IADD3.X R59, R59, UR16, RZ, P2, !PT ;  /* 0x000000103b3b7c10 */ /* 0x000fc400097fe4ff */
[----:B------:R-:W-:Y:S02]  /*4d40*/  IADD3 R60, P2, R60, UR22, RZ ;  /* 0x000000163c3c7c10 */ /* 0x000fe4000ff5e0ff */
[----:B------:R-:W-:Y:S02]  /*4d50*/  IADD3.X R57, R57, UR16, RZ, P6, !PT ;  /* 0x0000001039397c10 */ /* 0x000fe4000b7fe4ff */
[----:B------:R-:W-:Y:S01]  /*4d60*/  IADD3.X R69, R69, UR16, RZ, P2, !PT ;  /* 0x0000001045457c10 */ /* 0x000fe200097fe4ff */
[----:B-1----:R-:W-:Y:S01]  /*4d70*/  IMAD.U32 R78, RZ, RZ, UR20 ;  /* 0x00000014ff4e7e24 */ /* 0x002fe2000f8e00ff */
[----:B------:R-:W-:Y:S02]  /*4d80*/  PLOP3.LUT P2, PT, PT, PT, UP0, 0x80, 0x0 ;  /* 0x000000000000781c */ /* 0x000fe40003f4f008 */
[----:B------:R-:W-:Y:S02]  /*4d90*/  IADD3 R58, P6, R58, UR22, RZ ;  /* 0x000000163a3a7c10 */ /* 0x000fe4000ffde0ff */
[----:B------:R-:W-:-:S02]  /*4da0*/  LEA R76, P1, R78, R76, 0x2 ;  /* 0x0000004c4e4c7211 */ /* 0x000fc400078210ff */
[----:B------:R-:W-:Y:S02]  /*4db0*/  IADD3.X R67, R67, UR16, RZ, P6, !PT ;  /* 0x0000001043437c10 */ /* 0x000fe4000b7fe4ff */
[----:B------:R-:W-:Y:S02]  /*4dc0*/  IADD3 R68, P6, R68, UR22, RZ ;  /* 0x0000001644447c10 */ /* 0x000fe4000ffde0ff */
[----:B------:R-:W-:Y:S02]  /*4dd0*/  IADD3.X R75, R75, UR15, RZ, P1, !PT ;  /* 0x0000000f4b4b7c10 */ /* 0x000fe40008ffe4ff */
[----:B------:R-:W-:Y:S01]  /*4de0*/  IADD3.X R74, R74, UR16, RZ, P6, !PT ;  /* 0x000000104a4a7c10 */ /* 0x000fe2000b7fe4ff */
[----:B------:R-:W-:Y:S08]  /*4df0*/  @P2 BRA `(.L_x_1) ;  /* 0xffffffec00482947 */ /* 0x000ff0000383ffff */
.L_x_0:
[----:B------:R-:W1:Y:S01]  /*4e00*/  S2R R78, SR_TID.X ;  /* 0x00000000004e7919 */ /* 0x000e620000002100 */
[----:B------:R-:W-:Y:S02]  /*4e10*/  WARPGROUP.DEPBAR.LE gsb0, 0x0 ;  /* 0x00008000000079c5 */ /* 0x000fe40000010000 */
[----:B------:R-:W-:-:S04]  /*4e20*/  DEPBAR.LE SB0, 0x0 ;  /* 0x000080000000791a */ /* 0x000fc80000000000 */
[----:B------:R-:W2:Y:S01]  /*4e30*/  S2R R79, SR_TID.X ;  /* 0x00000000004f7919 */ /* 0x000ea20000002100 */
[C---:B------:R-:W-:Y:S01]  /*4e40*/  LOP3.LUT R4, R0.reuse, 0x78, R3, 0xfe, !PT ;  /* 0x0000007800047812 */ /* 0x040fe200078efe03 */
[----:B------:R-:W-:Y:S01]  /*4e50*/  IMAD.MOV.U32 R7, RZ, RZ, R36 ;  /* 0x000000ffff077224 */ /* 0x000fe200078e0024 */
[----:B------:R-:W-:Y:S01]  /*4e60*/  LOP3.LUT R116, R0, R3, RZ, 0xfc, !PT ;  /* 0x0000000300747212 */ /* 0x000fe200078efcff */
[----:B------:R-:W-:Y:S01]  /*4e70*/  IMAD.MOV.U32 R11, RZ, RZ, R37 ;  /* 0x000000ffff0b7224 */ /* 0x000fe200078e0025 */
[----:B------:R-:W-:Y:S01]  /*4e80*/  ISETP.LT.AND P1, PT, R4, R77, !P0 ;  /* 0x0000004d0400720c */ /* 0x000fe20004721270 */
[----:B------:R-:W-:Y:S01]  /*4e90*/  IMAD.MOV.U32 R15, RZ, RZ, R38 ;  /* 0x000000ffff0f7224 */ /* 0x000fe200078e0026 */
[C-C-:B------:R-:W-:Y:S01]  /*4ea0*/  LOP3.LUT R62, R0.reuse, 0x74, R3.reuse, 0xfe, !PT ;  /* 0x00000074003e7812 */ /* 0x140fe200078efe03 */
[----:B------:R-:W-:Y:S01]  /*4eb0*/  IMAD.MOV.U32 R4, RZ, RZ, R24 ;  /* 0x000000ffff047224 */ /* 0x000fe200078e0018 */
[C-C-:B------:R-:W-:Y:S01]  /*4ec0*/  LOP3.LUT R64, R0.reuse, 0x70, R3.reuse, 0xfe, !PT ;  /* 0x0000007000407812 */ /* 0x140fe200078efe03 */
[----:B------:R-:W-:Y:S01]  /*4ed0*/  IMAD.MOV.U32 R5, RZ, RZ, R28 ;  /* 0x000000ffff057224 */ /* 0x000fe200078e001c */
[C-C-:B------:R-:W-:Y:S01]  /*4ee0*/  LOP3.LUT R72, R0.reuse, 0x6c, R3.reuse, 0xfe, !PT ;  /* 0x0000006c00487812 */ /* 0x140fe200078efe03 */
[----:B------:R-:W-:Y:S01]  /*4ef0*/  IMAD.MOV.U32 R6, RZ, RZ, R32 ;  /* 0x000000ffff067224 */ /* 0x000fe200078e0020 */
[C---:B------:R-:W-:Y:S01]  /*4f00*/  LOP3.LUT R68, R0.reuse, 0x68, R3, 0xfe, !PT ;  /* 0x0000006800447812 */ /* 0x040fe200078efe03 */
[----:B------:R-:W-:Y:S01]  /*4f10*/  IMAD.MOV.U32 R8, RZ, RZ, R25 ;  /* 0x000000ffff087224 */ /* 0x000fe200078e0019 */
[C---:B------:R-:W-:Y:S01]  /*4f20*/  LOP3.LUT R56, R0.reuse, 0x64, R3, 0xfe, !PT ;  /* 0x0000006400387812 */ /* 0x040fe200078efe03 */
[----:B------:R-:W-:Y:S01]  /*4f30*/  IMAD.MOV.U32 R9, RZ, RZ, R29 ;  /* 0x000000ffff097224 */ /* 0x000fe200078e001d */
[C---:B------:R-:W-:Y:S01]  /*4f40*/  LOP3.LUT R74, R0.reuse, 0x60, R3, 0xfe, !PT ;  /* 0x00000060004a7812 */ /* 0x040fe200078efe03 */
[----:B------:R-:W-:Y:S01]  /*4f50*/  IMAD.MOV.U32 R10, RZ, RZ, R33 ;  /* 0x000000ffff0a7224 */ /* 0x000fe200078e0021 */
[C-C-:B------:R-:W-:Y:S01]  /*4f60*/  LOP3.LUT R58, R0.reuse, 0x5c, R3.reuse, 0xfe, !PT ;  /* 0x0000005c003a7812 */ /* 0x140fe200078efe03 */
[----:B------:R-:W-:Y:S01]  /*4f70*/  IMAD.MOV.U32 R12, RZ, RZ, R26 ;  /* 0x000000ffff0c7224 */ /* 0x000fe200078e001a */
[C-C-:B------:R-:W-:Y:S01]  /*4f80*/  LOP3.LUT R2, R0.reuse, 0x58, R3.reuse, 0xfe, !PT ;  /* 0x0000005800027812 */ /* 0x140fe200078efe03 */
[----:B------:R-:W-:Y:S01]  /*4f90*/  IMAD.MOV.U32 R13, RZ, RZ, R30 ;  /* 0x000000ffff0d7224 */ /* 0x000fe200078e001e */
[----:B------:R-:W-:Y:S01]  /*4fa0*/  LOP3.LUT R82, R0, 0x54, R3, 0xfe, !PT ;  /* 0x0000005400527812 */ /* 0x000fe200078efe03 */
[----:B------:R-:W-:Y:S01]  /*4fb0*/  IMAD.MOV.U32 R14, RZ, RZ, R34 ;  /* 0x000000ffff0e7224 */ /* 0x000fe200078e0022 */
[----:B-1----:R-:W-:Y:S01]  /*4fc0*/  LOP3.LUT R78, R78, 0x100, RZ, 0xc0, !PT ;  /* 0x000001004e4e7812 */ /* 0x002fe200078ec0ff */
[----:B------:R-:W-:Y:S01]  /*4fd0*/  IMAD.MOV.U32 R36, RZ, RZ, R27 ;  /* 0x000000ffff247224 */ /* 0x000fe200078e001b */
[----:B------:R-:W-:Y:S01]  /*4fe0*/  LOP3.LUT R76, R0, 0x50, R3, 0xfe, !PT ;  /* 0x00000050004c7812 */ /* 0x000fe200078efe03 */
[----:B------:R-:W-:Y:S01]  /*4ff0*/  IMAD.MOV.U32 R37, RZ, RZ, R31 ;  /* 0x000000ffff257224 */ /* 0x000fe200078e001f */
[----:B------:R-:W-:Y:S01]  /*5000*/  R2UR UR4, R78 ;  /* 0x000000004e0472ca */ /* 0x000fe200000e0000 */
[----:B------:R-:W-:Y:S01]  /*5010*/  IMAD.MOV.U32 R38, RZ, RZ, R35 ;  /* 0x000000ffff267224 */ /* 0x000fe200078e0023 */
[C-C-:B------:R-:W-:Y:S01]  /*5020*/  LOP3.LUT R78, R0.reuse, 0x4c, R3.reuse, 0xfe, !PT ;  /* 0x0000004c004e7812 */ /* 0x140fe200078efe03 */
[C---:B--2---:R-:W-:Y:S01]  /*5030*/  IMAD.SHL.U32 R16, R79.reuse, 0x1000, RZ ;  /* 0x000010004f107824 */ /* 0x044fe200078e00ff */
[C-C-:B------:R-:W-:Y:S01]  /*5040*/  LOP3.LUT R80, R0.reuse, 0x48, R3.reuse, 0xfe, !PT ;  /* 0x0000004800507812 */ /* 0x140fe200078efe03 */
[----:B------:R-:W-:Y:S01]  /*5050*/  IMAD.SHL.U32 R17, R79, 0x10, RZ ;  /* 0x000000104f117824 */ /* 0x000fe200078e00ff */
[----:B------:R-:W-:Y:S01]  /*5060*/  LOP3.LUT R88, R0, 0x44, R3, 0xfe, !PT ;  /* 0x0000004400587812 */ /* 0x000fe200078efe03 */
[----:B------:R-:W-:Y:S01]  /*5070*/  IMAD.MOV.U32 R23, RZ, RZ, R52 ;  /* 0x000000ffff177224 */ /* 0x000fe200078e0034 */
[----:B------:R-:W-:Y:S01]  /*5080*/  LOP3.LUT R16, R16, 0x6000, RZ, 0xc0, !PT ;  /* 0x0000600010107812 */ /* 0x000fe200078ec0ff */
[----:B------:R-:W-:Y:S01]  /*5090*/  IMAD.MOV.U32 R27, RZ, RZ, R53 ;  /* 0x000000ffff1b7224 */ /* 0x000fe200078e0035 */
[----:B------:R-:W-:Y:S01]  /*50a0*/  LOP3.LUT R86, R0, 0x40, R3, 0xfe, !PT ;  /* 0x0000004000567812 */ /* 0x000fe200078efe03 */
[----:B------:R-:W-:Y:S01]  /*50b0*/  IMAD.MOV.U32 R31, RZ, RZ, R54 ;  /* 0x000000ffff1f7224 */ /* 0x000fe200078e0036 */
[----:B------:R-:W-:Y:S01]  /*50c0*/  LOP3.LUT R16, R16, 0xff0, R17, 0xf8, !PT ;  /* 0x00000ff010107812 */ /* 0x000fe200078ef811 */
[----:B------:R-:W-:Y:S01]  /*50d0*/  ULEA UR5, UR4, UR7, 0x4 ;  /* 0x0000000704057291 */ /* 0x000fe2000f8e203f */
[----:B------:R-:W-:Y:S01]  /*50e0*/  BAR.SYNC.DEFER_BLOCKING 0x0 ;  /* 0x0000000000007b1d */ /* 0x000fe20000010000 */
[----:B------:R-:W-:Y:S01]  /*50f0*/  USHF.R.U32.HI UR4, URZ, 0x3, UR4 ;  /* 0x000000033f047899 */ /* 0x000fe20008011604 */
[C-C-:B------:R-:W-:Y:S01]  /*5100*/  LOP3.LUT R66, R0.reuse, 0x7c, R3.reuse, 0xfe, !PT ;  /* 0x0000007c00427812 */ /* 0x140fe200078efe03 */
[----:B------:R-:W-:Y:S01]  /*5110*/  IMAD.MOV.U32 R20, RZ, RZ, R40 ;  /* 0x000000ffff147224 */ /* 0x000fe200078e0028 */
[C-C-:B------:R-:W-:Y:S01]  /*5120*/  LOP3.LUT R92, R0.reuse, 0x3c, R3.reuse, 0xfe, !PT ;  /* 0x0000003c005c7812 */ /* 0x140fe200078efe03 */
[----:B------:R-:W-:Y:S01]  /*5130*/  IMAD.MOV.U32 R21, RZ, RZ, R44 ;  /* 0x000000ffff157224 */ /* 0x000fe200078e002c */
[----:B------:R-:W-:Y:S01]  /*5140*/  LOP3.LUT R94, R0, 0x38, R3, 0xfe, !PT ;  /* 0x00000038005e7812 */ /* 0x000fe200078efe03 */
[----:B------:R-:W-:Y:S01]  /*5150*/  IMAD.MOV.U32 R22, RZ, RZ, R48 ;  /* 0x000000ffff167224 */ /* 0x000fe200078e0030 */
[----:B------:R-:W-:Y:S01]  /*5160*/  LOP3.LUT R33, R16, UR4, RZ, 0x3c, !PT ;  /* 0x0000000410217c12 */ /* 0x000fe2000f8e3cff */
        /* <DEDUP_REMOVED lines=15> */
[----:B------:R-:W-:Y:S01]  /*5260*/  STS.128 [R106+UR5], R4 ;  /* 0x000000046a007988 */ /* 0x000fe20008000c05 */
[C---:B------:R-:W-:Y:S01]  /*5270*/  LOP3.LUT R84, R0.reuse, 0x18, R3, 0xfe, !PT ;  /* 0x0000001800547812 */ /* 0x040fe200078efe03 */
[----:B------:R-:W-:Y:S01]  /*5280*/  IMAD.MOV.U32 R54, RZ, RZ, R51 ;  /* 0x000000ffff367224 */ /* 0x000fe200078e0033 */
[C-C-:B------:R-:W-:Y:S01]  /*5290*/  LOP3.LUT R104, R0.reuse, 0x14, R3.reuse, 0xfe, !PT ;  /* 0x0000001400687812 */ /* 0x140fe200078efe03 */
[----:B------:R-:W-:Y:S01]  /*52a0*/  STS.128 [R106+UR5+0x800], R8 ;  /* 0x000800086a007988 */ /* 0x000fe20008000c05 */
[C-C-:B------:R-:W-:Y:S01]  /*52b0*/  LOP3.LUT R108, R0.reuse, 0x10, R3.reuse, 0xfe, !PT ;  /* 0x00000010006c7812 */ /* 0x140fe200078efe03 */
[----:B------:R-:W-:Y:S01]  /*52c0*/  ULDC UR4, c[0x0][0x244] ;  /* 0x0000910000047ab9 */ /* 0x000fe20000000800 */
[C-C-:B------:R-:W-:Y:S01]  /*52d0*/  LOP3.LUT R112, R0.reuse, 0xc, R3.reuse, 0xfe, !PT ;  /* 0x0000000c00707812 */ /* 0x140fe200078efe03 */
[----:B------:R-:W-:Y:S01]  /*52e0*/  STS.128 [R106+UR5+0x80], R12 ;  /* 0x0000800c6a007988 */ /* 0x000fe20008000c05 */
[--C-:B------:R-:W-:Y:S01]  /*52f0*/  LOP3.LUT R114, R0, 0x8, R3.reuse, 0xfe, !PT ;  /* 0x0000000800727812 */ /* 0x100fe200078efe03 */
[----:B------:R-:W-:Y:S01]  /*5300*/  IMAD R34, R110, UR4, RZ ;  /* 0x000000046e227c24 */ /* 0x000fe2000f8e02ff */
[----:B------:R-:W-:Y:S01]  /*5310*/  LOP3.LUT R118, R0, 0x4, R3, 0xfe, !PT ;  /* 0x0000000400767812 */ /* 0x000fe200078efe03 */
[----:B------:R1:W-:Y:S01]  /*5320*/  STS.128 [R106+UR5+0x880], R36 ;  /* 0x000880246a007988 */ /* 0x0003e20008000c05 */
[----:B------:R-:W-:Y:S01]  /*5330*/  LOP3.LUT R0, R33, 0x40, RZ, 0x3c, !PT ;  /* 0x0000004021007812 */ /* 0x000fe200078e3cff */
[----:B------:R-:W2:Y:S01]  /*5340*/  LDC R3, c[0x0][0x248] ;  /* 0x00009200ff037b82 */ /* 0x000ea20000000800 */
[----:B------:R-:W-:-:S07]  /*5350*/  ULDC.64 UR8, c[0x0][0x220] ;  /* 0x0000880000087ab9 */ /* 0x000fce0000000a00 */
[----:B------:R-:W-:Y:S01]  /*5360*/  BAR.SYNC.DEFER_BLOCKING 0x0 ;  /* 0x0000000000007b1d */ /* 0x000fe20000010000 */
[----:B------:R-:W-:Y:S02]  /*5370*/  LEA R32, P2, R34, UR8, 0x2 ;  /* 0x0000000822207c11 */ /* 0x000fe4000f8410ff */
[-C--:B------:R-:W-:Y:S02]  /*5380*/  ISETP.LT.AND P4, PT, R116, R77.reuse, !P0 ;  /* 0x0000004d7400720c */ /* 0x080fe40004781270 */
[----:B------:R-:W-:Y:S02]  /*5390*/  LEA.HI.X.SX32 R34, R34, UR9, 0x2, P2 ;  /* 0x0000000922227c11 */ /* 0x000fe400090f16ff */
[-C--:B------:R-:W-:Y:S02]  /*53a0*/  ISETP.LT.AND P2, PT, R118, R77.reuse, !P0 ;  /* 0x0000004d7600720c */ /* 0x080fe40004741270 */
[----:B------:R-:W-:Y:S01]  /*53b0*/  ISETP.LT.AND P3, PT, R114, R77, !P0 ;  /* 0x0000004d7200720c */ /* 0x000fe20004761270 */
[-C--:B--2---:R-:W-:Y:S01]  /*53c0*/  IMAD R35, R116, R3.reuse, RZ ;  /* 0x0000000374237224 */ /* 0x084fe200078e02ff */
[----:B------:R-:W2:Y:S01]  /*53d0*/  LDS.128 R4, [R33+UR7] ;  /* 0x0000000721047984 */ /* 0x000ea20008000c00 */
[----:B-1----:R-:W-:-:S02]  /*53e0*/  IMAD R37, R118, R3, RZ ;  /* 0x0000000376257224 */ /* 0x002fc400078e02ff */
[-C--:B------:R-:W-:Y:S01]  /*53f0*/  IMAD R41, R104, R3.reuse, RZ ;  /* 0x0000000368297224 */ /* 0x080fe200078e02ff */
[----:B------:R-:W1:Y:S02]  /*5400*/  LDS.128 R8, [R0+UR7] ;  /* 0x0000000700087984 */ /* 0x000e640008000c00 */
[C---:B------:R-:W-:Y:S02]  /*5410*/  LEA R36, P5, R37.reuse, R32, 0x2 ;  /* 0x0000002025247211 */ /* 0x040fe400078a10ff */
[----:B------:R-:W-:Y:S02]  /*5420*/  LDS.128 R12, [R33+UR7+0x1000] ;  /* 0x00100007210c7984 */ /* 0x000fe40008000c00 */
[----:B------:R-:W-:Y:S02]  /*5430*/  LEA.HI.X.SX32 R37, R37, R34, 0x2, P5 ;  /* 0x0000002225257211 */ /* 0x000fe400028f16ff */
[----:B------:R-:W-:Y:S01]  /*5440*/  LDS.128 R16, [R0+UR7+0x1000] ;  /* 0x0010000700107984 */ /* 0x000fe20008000c00 */
[----:B------:R-:W-:Y:S06]  /*5450*/  BAR.SYNC.DEFER_BLOCKING 0x0 ;  /* 0x0000000000007b1d */ /* 0x000fec0000010000 */
[----:B------:R3:W-:Y:S04]  /*5460*/  STS.128 [R106+UR5], R20 ;  /* 0x000000146a007988 */ /* 0x0007e80008000c05 */
[----:B------:R4:W-:Y:S04]  /*5470*/  STS.128 [R106+UR5+0x800], R24 ;  /* 0x000800186a007988 */ /* 0x0009e80008000c05 */
[----:B------:R5:W-:Y:S04]  /*5480*/  STS.128 [R106+UR5+0x80], R28 ;  /* 0x0000801c6a007988 */ /* 0x000be80008000c05 */
[----:B------:R-:W-:Y:S01]  /*5490*/  STS.128 [R106+UR5+0x880], R52 ;  /* 0x000880346a007988 */ /* 0x000fe20008000c05 */
[-C--:B---3--:R-:W-:Y:S01]  /*54a0*/  IMAD R21, R114, R3.reuse, RZ ;  /* 0x0000000372157224 */ /* 0x088fe200078e02ff */
[----:B------:R-:W-:Y:S01]  /*54b0*/  BAR.SYNC.DEFER_BLOCKING 0x0 ;  /* 0x0000000000007b1d */ /* 0x000fe20000010000 */
[----:B----4-:R-:W-:Y:S01]  /*54c0*/  LEA R24, P6, R35, R32, 0x2 ;  /* 0x0000002023187211 */ /* 0x010fe200078c10ff */
[----:B------:R-:W-:-:S03]  /*54d0*/  IMAD R27, R112, R3, RZ ;  /* 0x00000003701b7224 */ /* 0x000fc600078e02ff */
[----:B------:R-:W-:Y:S01]  /*54e0*/  LEA.HI.X.SX32 R25, R35, R34, 0x2, P6 ;  /* 0x0000002223197211 */ /* 0x000fe200030f16ff */
[----:B-----5:R-:W-:Y:S01]  /*54f0*/  IMAD R31, R108, R3, RZ ;  /* 0x000000036c1f7224 */ /* 0x020fe200078e02ff */
[----:B------:R-:W-:Y:S01]  /*5500*/  LEA R38, P6, R21, R32, 0x2 ;  /* 0x0000002015267211 */ /* 0x000fe200078c10ff */
[----:B------:R-:W-:-:S03]  /*5510*/  IMAD R35, R3, 0x40, R35 ;  /* 0x0000004003237824 */ /* 0x000fc600078e0223 */
[----:B------:R-:W-:Y:S02]  /*5520*/  LEA.HI.X.SX32 R39, R21, R34, 0x2, P6 ;  /* 0x0000002215277211 */ /* 0x000fe400030f16ff */
[----:B------:R-:W-:-:S04]  /*5530*/  LEA R30, P6, R31, R32, 0x2 ;  /* 0x000000201f1e7211 */ /* 0x000fc800078c10ff */
[----:B------:R-:W-:Y:S01]  /*5540*/  LEA.HI.X.SX32 R31, R31, R34, 0x2, P6 ;  /* 0x000000221f1f7211 */ /* 0x000fe200030f16ff */
[----:B--2---:R2:W-:Y:S01]  /*5550*/  @P4 STG.E desc[UR18][R24.64], R4 ;  /* 0x0000000418004986 */ /* 0x0045e2000c101912 */
[----:B------:R-:W-:-:S03]  /*5560*/  ISETP.LT.AND P4, PT, R112, R77, !P0 ;  /* 0x0000004d7000720c */ /* 0x000fc60004781270 */
[----:B-1----:R1:W-:Y:S01]  /*5570*/  @P2 STG.E desc[UR18][R36.64], R8 ;  /* 0x0000000824002986 */ /* 0x0023e2000c101912 */
[----:B------:R-:W-:-:S03]  /*5580*/  LEA R28, P2, R27, R32, 0x2 ;  /* 0x000000201b1c7211 */ /* 0x000fc600078410ff */
[----:B------:R-:W3:Y:S01]  /*5590*/  LDS.128 R20, [R33+UR7] ;  /* 0x0000000721147984 */ /* 0x000ee20008000c00 */
[----:B------:R-:W-:Y:S02]  /*55a0*/  LEA.HI.X.SX32 R29, R27, R34, 0x2, P2 ;  /* 0x000000221b1d7211 */ /* 0x000fe400010f16ff */
[----:B------:R-:W-:Y:S01]  /*55b0*/  ISETP.LT.AND P2, PT, R104, R77, !P0 ;  /* 0x0000004d6800720c */ /* 0x000fe20004741270 */
[----:B------:R-:W4:Y:S01]  /*55c0*/  LDS.128 R24, [R0+UR7] ;  /* 0x0000000700187984 */ /* 0x000f220008000c00 */
[----:B--2---:R-:W-:-:S03]  /*55d0*/  LEA R4, P5, R41, R32, 0x2 ;  /* 0x0000002029047211 */ /* 0x004fc600078a10ff */
[----:B------:R2:W-:Y:S01]  /*55e0*/  @P3 STG.E desc[UR18][R38.64], R5 ;  /* 0x0000000526003986 */ /* 0x0005e2000c101912 */
[----:B------:R-:W-:Y:S01]  /*55f0*/  ISETP.LT.AND P3, PT, R108, R77, !P0 ;  /* 0x0000004d6c00720c */ /* 0x000fe20004761270 */
[C---:B-1----:R-:W-:Y:S02]  /*5600*/  IMAD R37, R84.reuse, R3, RZ ;  /* 0x0000000354257224 */ /* 0x042fe400078e02ff */
[----:B------:R1:W-:Y:S01]  /*5610*/  @P4 STG.E desc[UR18][R28.64], R9 ;  /* 0x000000091c004986 */ /* 0x0003e2000c101912 */
[----:B------:R-:W-:Y:S02]  /*5620*/  ISETP.LT.AND P4, PT, R84, R77, !P0 ;  /* 0x0000004d5400720c */ /* 0x000fe40004781270 */
[----:B------:R-:W-:-:S04]  /*5630*/  LEA R36, P6, R37, R32, 0x2 ;  /* 0x0000002025247211 */ /* 0x000fc800078c10ff */
[-C--:B------:R-:W-:Y:S01]  /*5640*/  LEA.HI.X.SX32 R37, R37, R34.reuse, 0x2, P6 ;  /* 0x0000002225257211 */ /* 0x080fe200030f16ff */
[C---:B--2---:R-:W-:Y:S01]  /*5650*/  IMAD R39, R60.reuse, R3, RZ ;  /* 0x000000033c277224 */ /* 0x044fe200078e02ff */
[----:B------:R-:W-:Y:S01]  /*5660*/  LEA.HI.X.SX32 R5, R41, R34, 0x2, P5 ;  /* 0x0000002229057211 */ /* 0x000fe200028f16ff */
[----:B------:R2:W-:Y:S01]  /*5670*/  @P3 STG.E desc[UR18][R30.64], R6 ;  /* 0x000000061e003986 */ /* 0x0005e2000c101912 */
[----:B------:R-:W-:Y:S01]  /*5680*/  ISETP.LT.AND P3, PT, R60, R77, !P0 ;  /* 0x0000004d3c00720c */ /* 0x000fe20004761270 */
[C---:B-1----:R-:W-:Y:S01]  /*5690*/  IMAD R9, R90.reuse, R3, RZ ;  /* 0x000000035a097224 */ /* 0x042fe200078e02ff */
[C---:B------:R-:W-:Y:S01]  /*56a0*/  LEA R38, P5, R39.reuse, R32, 0x2 ;  /* 0x0000002027267211 */ /* 0x040fe200078a10ff */
[----:B------:R1:W-:Y:S01]  /*56b0*/  @P2 STG.E desc[UR18][R4.64], R10 ;  /* 0x0000000a04002986 */ /* 0x0003e2000c101912 */
[----:B------:R-:W-:Y:S01]  /*56c0*/  ISETP.LT.AND P2, PT, R90, R77, !P0 ;  /* 0x0000004d5a00720c */ /* 0x000fe20004741270 */
[-C--:B------:R-:W-:Y:S01]  /*56d0*/  IMAD R29, R102, R3.reuse, RZ ;  /* 0x00000003661d7224 */ /* 0x080fe200078e02ff */
[----:B------:R-:W-:Y:S01]  /*56e0*/  LEA.HI.X.SX32 R39, R39, R34, 0x2, P5 ;  /* 0x0000002227277211 */ /* 0x000fe200028f16ff */
[----:B------:R-:W-:Y:S01]  /*56f0*/  @P4 STG.E desc[UR18][R36.64], R7 ;  /* 0x0000000724004986 */ /* 0x000fe2000c101912 */
[C---:B------:R-:W-:Y:S01]  /*5700*/  LEA R8, P6, R9.reuse, R32, 0x2 ;  /* 0x0000002009087211 */ /* 0x040fe200078c10ff */
[----:B------:R-:W-:Y:S01]  /*5710*/  IMAD R41, R100, R3, RZ ;  /* 0x0000000364297224 */ /* 0x000fe200078e02ff */
[----:B------:R-:W-:Y:S01]  /*5720*/  ISETP.LT.AND P5, PT, R102, R77, !P0 ;  /* 0x0000004d6600720c */ /* 0x000fe200047a1270 */
[----:B--2---:R-:W-:Y:S01]  /*5730*/  IMAD R31, R70, R3, RZ ;  /* 0x00000003461f7224 */ /* 0x004fe200078e02ff */
[----:B------:R-:W-:Y:S01]  /*5740*/  LEA.HI.X.SX32 R9, R9, R34, 0x2, P6 ;  /* 0x0000002209097211 */ /* 0x000fe200030f16ff */
[----:B------:R2:W-:Y:S01]  /*5750*/  @P3 STG.E desc[UR18][R38.64], R11 ;  /* 0x0000000b26003986 */ /* 0x0005e2000c101912 */
[----:B------:R-:W-:-:S02]  /*5760*/  LEA R28, P4, R29, R32, 0x2 ;  /* 0x000000201d1c7211 */ /* 0x000fc400078810ff */
[-C--:B------:R-:W-:Y:S01]  /*5770*/  ISETP.LT.AND P3, PT, R70, R77.reuse, !P0 ;  /* 0x0000004d4600720c */ /* 0x080fe20004761270 */
[----:B---3--:R3:W-:Y:S01]  /*5780*/  @P2 STG.E desc[UR18][R8.64], R20 ;  /* 0x0000001408002986 */ /* 0x0087e2000c101912 */
[----:B------:R-:W-:Y:S02]  /*5790*/  LEA.HI.X.SX32 R29, R29, R34, 0x2, P4 ;  /* 0x000000221d1d7211 */ /* 0x000fe400020f16ff */
[-C--:B-1----:R-:W-:Y:S02]  /*57a0*/  LEA R4, P6, R31, R32.reuse, 0x2 ;  /* 0x000000201f047211 */ /* 0x082fe400078c10ff */
[----:B------:R-:W-:Y:S01]  /*57b0*/  ISETP.LT.AND P2, PT, R100, R77, !P0 ;  /* 0x0000004d6400720c */ /* 0x000fe20004741270 */
[----:B----4-:R1:W-:Y:S01]  /*57c0*/  @P5 STG.E desc[UR18][R28.64], R24 ;  /* 0x000000181c005986 */ /* 0x0103e2000c101912 */
[----:B------:R-:W-:Y:S01]  /*57d0*/  LEA R6, P4, R41, R32, 0x2 ;  /* 0x0000002029067211 */ /* 0x000fe200078810ff */
[-C--:B--2---:R-:W-:Y:S01]  /*57e0*/  IMAD R11, R98, R3.reuse, RZ ;  /* 0x00000003620b7224 */ /* 0x084fe200078e02ff */
[----:B------:R-:W-:Y:S01]  /*57f0*/  LEA.HI.X.SX32 R5, R31, R34, 0x2, P6 ;  /* 0x000000221f057211 */ /* 0x000fe200030f16ff */
[----:B------:R-:W-:Y:S01]  /*5800*/  IMAD R31, R96, R3, RZ ;  /* 0x00000003601f7224 */ /* 0x000fe200078e02ff */
[----:B------:R-:W-:-:S02]  /*5810*/  ISETP.LT.AND P5, PT, R98, R77, !P0 ;  /* 0x0000004d6200720c */ /* 0x000fc400047a1270 */
[----:B------:R-:W-:Y:S01]  /*5820*/  LEA.HI.X.SX32 R7, R41, R34, 0x2, P4 ;  /* 0x0000002229077211 */ /* 0x000fe200020f16ff */
[----:B------:R2:W-:Y:S01]  /*5830*/  @P3 STG.E desc[UR18][R4.64], R21 ;  /* 0x0000001504003986 */ /* 0x0005e2000c101912 */
[-C--:B---3--:R-:W-:Y:S02]  /*5840*/  LEA R8, P4, R11, R32.reuse, 0x2 ;  /* 0x000000200b087211 */ /* 0x088fe400078810ff */
[----:B------:R-:W-:Y:S01]  /*5850*/  ISETP.LT.AND P3, PT, R96, R77, !P0 ;  /* 0x0000004d6000720c */ /* 0x000fe20004761270 */
[----:B------:R3:W-:Y:S01]  /*5860*/  @P2 STG.E desc[UR18][R6.64], R25 ;  /* 0x0000001906002986 */ /* 0x0007e2000c101912 */
[----:B------:R-:W-:Y:S01]  /*5870*/  LEA R10, P6, R31, R32, 0x2 ;  /* 0x000000201f0a7211 */ /* 0x000fe200078c10ff */
[C---:B-1----:R-:W-:Y:S01]  /*5880*/  IMAD R29, R94.reuse, R3, RZ ;  /* 0x000000035e1d7224 */ /* 0x042fe200078e02ff */
[----:B------:R-:W-:Y:S02]  /*5890*/  LEA.HI.X.SX32 R9, R11, R34, 0x2, P4 ;  /* 0x000000220b097211 */ /* 0x000fe400020f16ff */
[----:B------:R-:W-:-:S02]  /*58a0*/  ISETP.LT.AND P2, PT, R94, R77, !P0 ;  /* 0x0000004d5e00720c */ /* 0x000fc40004741270 */
[----:B------:R-:W-:Y:S01]  /*58b0*/  LEA.HI.X.SX32 R11, R31, R34, 0x2, P6 ;  /* 0x000000221f0b7211 */ /* 0x000fe200030f16ff */
[C---:B--2---:R-:W-:Y:S01]  /*58c0*/  IMAD R21, R92.reuse, R3, RZ ;  /* 0x000000035c157224 */ /* 0x044fe200078e02ff */
[----:B------:R1:W-:Y:S01]  /*58d0*/  @P5 STG.E desc[UR18][R8.64], R22 ;  /* 0x0000001608005986 */ /* 0x0003e2000c101912 */
[-C--:B------:R-:W-:Y:S02]  /*58e0*/  LEA R4, P6, R29, R32.reuse, 0x2 ;  /* 0x000000201d047211 */ /* 0x080fe400078c10ff */
[-C--:B------:R-:W-:Y:S01]  /*58f0*/  ISETP.LT.AND P4, PT, R92, R77.reuse, !P0 ;  /* 0x0000004d5c00720c */ /* 0x080fe20004781270 */
[----:B------:R2:W-:Y:S01]  /*5900*/  @P3 STG.E desc[UR18][R10.64], R26 ;  /* 0x0000001a0a003986 */ /* 0x0005e2000c101912 */
[----:B---3--:R-:W-:Y:S02]  /*5910*/  LEA R6, P5, R21, R32, 0x2 ;  /* 0x0000002015067211 */ /* 0x008fe400078a10ff */
[-C--:B------:R-:W-:Y:S02]  /*5920*/  LEA.HI.X.SX32 R5, R29, R34.reuse, 0x2, P6 ;  /* 0x000000221d057211 */ /* 0x080fe400030f16ff */
[----:B------:R-:W-:Y:S01]  /*5930*/  LEA.HI.X.SX32 R7, R21, R34, 0x2, P5 ;  /* 0x0000002215077211 */ /* 0x000fe200028f16ff */
[----:B------:R-:W-:Y:S01]  /*5940*/  IMAD R21, R3, 0x4, R35 ;  /* 0x0000000403157824 */ /* 0x000fe200078e0223 */
[-C--:B------:R-:W-:Y:S01]  /*5950*/  ISETP.LT.AND P3, PT, R86, R77.reuse, !P0 ;  /* 0x0000004d5600720c */ /* 0x080fe20004761270 */
[----:B------:R3:W-:Y:S01]  /*5960*/  @P2 STG.E desc[UR18][R4.64], R23 ;  /* 0x0000001704002986 */ /* 0x0007e2000c101912 */
[----:B------:R-:W-:-:S02]  /*5970*/  ISETP.LT.AND P6, PT, R88, R77, !P0 ;  /* 0x0000004d5800720c */ /* 0x000fc400047c1270 */
[-C--:B-1----:R-:W-:Y:S01]  /*5980*/  LEA R8, P2, R35, R32.reuse, 0x2 ;  /* 0x0000002023087211 */ /* 0x082fe200078410ff */
[----:B--2---:R-:W-:Y:S01]  /*5990*/  IMAD R11, R3, 0x4, R21 ;  /* 0x00000004030b7824 */ /* 0x004fe200078e0215 */
[----:B------:R-:W-:Y:S01]  /*59a0*/  LEA R20, P5, R21, R32, 0x2 ;  /* 0x0000002015147211 */ /* 0x000fe200078a10ff */
[----:B------:R1:W-:Y:S01]  /*59b0*/  @P4 STG.E desc[UR18][R6.64], R27 ;  /* 0x0000001b06004986 */ /* 0x0003e2000c101912 */
[-C--:B------:R-:W-:Y:S02]  /*59c0*/  LEA.HI.X.SX32 R9, R35, R34.reuse, 0x2, P2 ;  /* 0x0000002223097211 */ /* 0x080fe400010f16ff */
[----:B------:R-:W-:Y:S02]  /*59d0*/  LEA.HI.X.SX32 R21, R21, R34, 0x2, P5 ;  /* 0x0000002215157211 */ /* 0x000fe400028f16ff */
[----:B------:R-:W-:Y:S01]  /*59e0*/  ISETP.LT.AND P4, PT, R80, R77, !P0 ;  /* 0x0000004d5000720c */ /* 0x000fe20004781270 */
[----:B---3--:R-:W-:Y:S01]  /*59f0*/  IMAD R5, R3, 0x4, R11 ;  /* 0x0000000403057824 */ /* 0x008fe200078e020b */
[----:B------:R-:W-:Y:S01]  /*5a00*/  @P3 STG.E desc[UR18][R8.64], R12 ;  /* 0x0000000c08003986 */ /* 0x000fe2000c101912 */
[----:B------:R-:W-:-:S02]  /*5a10*/  LEA R22, P5, R11, R32, 0x2 ;  /* 0x000000200b167211 */ /* 0x000fc400078a10ff */
[-C--:B------:R-:W-:Y:S01]  /*5a20*/  ISETP.LT.AND P3, PT, R78, R77.reuse, !P0 ;  /* 0x0000004d4e00720c */ /* 0x080fe20004761270 */
[----:B------:R2:W-:Y:S01]  /*5a30*/  @P6 STG.E desc[UR18][R20.64], R16 ;  /* 0x0000001014006986 */ /* 0x0005e2000c101912 */
[----:B------:R-:W-:Y:S01]  /*5a40*/  LEA R24, P6, R5, R32, 0x2 ;  /* 0x0000002005187211 */ /* 0x000fe200078c10ff */
[----:B-1----:R-:W-:Y:S01]  /*5a50*/  IMAD R27, R3, 0x4, R5 ;  /* 0x00000004031b7824 */ /* 0x002fe200078e0205 */
[-C--:B------:R-:W-:Y:S02]  /*5a60*/  LEA.HI.X.SX32 R23, R11, R34.reuse, 0x2, P5 ;  /* 0x000000220b177211 */ /* 0x080fe400028f16ff */
[----:B------:R-:W-:Y:S01]  /*5a70*/  LEA.HI.X.SX32 R25, R5, R34, 0x2, P6 ;  /* 0x0000002205197211 */ /* 0x000fe200030f16ff */
[----:B------:R-:W-:Y:S01]  /*5a80*/  LDS.128 R8, [R0+UR7+0x1000] ;  /* 0x0010000700087984 */ /* 0x000fe20008000c00 */
[-C--:B------:R-:W-:Y:S01]  /*5a90*/  ISETP.LT.AND P5, PT, R76, R77.reuse, !P0 ;  /* 0x0000004d4c00720c */ /* 0x080fe200047a1270 */
[C---:B------:R-:W-:Y:S01]  /*5aa0*/  IMAD R29, R3.reuse, 0x4, R27 ;  /* 0x00000004031d7824 */ /* 0x040fe200078e021b */
[----:B------:R-:W-:Y:S01]  /*5ab0*/  ISETP.LT.AND P2, PT, R82, R77, !P0 ;  /* 0x0000004d5200720c */ /* 0x000fe20004741270 */
[----:B------:R-:W1:Y:S02]  /*5ac0*/  LDS.128 R4, [R33+UR7+0x1000] ;  /* 0x0010000721047984 */ /* 0x000e640008000c00 */
[----:B------:R-:W-:Y:S01]  /*5ad0*/  IMAD R31, R3, 0x4, R29 ;  /* 0x00000004031f7824 */ /* 0x000fe200078e021d */
[-C--:B--2---:R-:W-:Y:S01]  /*5ae0*/  LEA R20, P6, R29, R32.reuse, 0x2 ;  /* 0x000000201d147211 */ /* 0x084fe200078c10ff */
[----:B------:R2:W-:Y:S01]  /*5af0*/  @P4 STG.E desc[UR18][R22.64], R13 ;  /* 0x0000000d16004986 */ /* 0x0005e2000c101912 */
[----:B------:R-:W-:-:S02]  /*5b00*/  LEA R26, P4, R27, R32, 0x2 ;  /* 0x000000201b1a7211 */ /* 0x000fc400078810ff */
[-C--:B------:R-:W-:Y:S01]  /*5b10*/  LEA.HI.X.SX32 R21, R29, R34.reuse, 0x2, P6 ;  /* 0x000000221d157211 */ /* 0x080fe200030f16ff */
[----:B------:R3:W-:Y:S01]  /*5b20*/  @P3 STG.E desc[UR18][R24.64], R17 ;  /* 0x0000001118003986 */ /* 0x0007e2000c101912 */
[----:B------:R-:W-:Y:S02]  /*5b30*/  LEA.HI.X.SX32 R27, R27, R34, 0x2, P4 ;  /* 0x000000221b1b7211 */ /* 0x000fe400020f16ff */
[-C--:B------:R-:W-:Y:S02]  /*5b40*/  ISETP.LT.AND P4, PT, R2, R77.reuse, !P0 ;  /* 0x0000004d0200720c */ /* 0x080fe40004781270 */
[----:B------:R-:W-:Y:S01]  /*5b50*/  ISETP.LT.AND P3, PT, R58, R77, !P0 ;  /* 0x0000004d3a00720c */ /* 0x000fe20004761270 */
[----:B------:R4:W-:Y:S01]  /*5b60*/  @P5 STG.E desc[UR18][R26.64], R14 ;  /* 0x0000000e1a005986 */ /* 0x0009e2000c101912 */
[----:B------:R-:W-:Y:S01]  /*5b70*/  LEA R12, P5, R31, R32, 0x2 ;  /* 0x000000201f0c7211 */ /* 0x000fe200078a10ff */
[----:B--2---:R-:W-:Y:S02]  /*5b80*/  IMAD R23, R3, 0x4, R31 ;  /* 0x0000000403177824 */ /* 0x004fe400078e021f */
[----:B------:R2:W-:Y:S01]  /*5b90*/  @P2 STG.E desc[UR18][R20.64], R18 ;  /* 0x0000001214002986 */ /* 0x0005e2000c101912 */
[----:B------:R-:W-:Y:S01]  /*5ba0*/  LEA.HI.X.SX32 R13, R31, R34, 0x2, P5 ;  /* 0x000000221f0d7211 */ /* 0x000fe200028f16ff */
[----:B---3--:R-:W-:Y:S01]  /*5bb0*/  IMAD R25, R3, 0x4, R23 ;  /* 0x0000000403197824 */ /* 0x008fe200078e0217 */
[----:B------:R-:W-:-:S02]  /*5bc0*/  LEA R16, P6, R23, R32, 0x2 ;  /* 0x0000002017107211 */ /* 0x000fc400078c10ff */
[-C--:B------:R-:W-:Y:S01]  /*5bd0*/  ISETP.LT.AND P5, PT, R74, R77.reuse, !P0 ;  /* 0x0000004d4a00720c */ /* 0x080fe200047a1270 */
[----:B------:R3:W-:Y:S01]  /*5be0*/  @P4 STG.E desc[UR18][R12.64], R15 ;  /* 0x0000000f0c004986 */ /* 0x0007e2000c101912 */
[-C--:B------:R-:W-:Y:S01]  /*5bf0*/  ISETP.LT.AND P2, PT, R56, R77.reuse, !P0 ;  /* 0x0000004d3800720c */ /* 0x080fe20004741270 */
[----:B----4-:R-:W-:Y:S01]  /*5c00*/  IMAD R27, R3, 0x4, R25 ;  /* 0x00000004031b7824 */ /* 0x010fe200078e0219 */
[----:B------:R-:W-:Y:S02]  /*5c10*/  LEA R22, P4, R25, R32, 0x2 ;  /* 0x0000002019167211 */ /* 0x000fe400078810ff */
[----:B------:R-:W-:Y:S01]  /*5c20*/  LEA.HI.X.SX32 R17, R23, R34, 0x2, P6 ;  /* 0x0000002217117211 */ /* 0x000fe200030f16ff */
[----:B------:R-:W-:Y:S01]  /*5c30*/  IMAD R29, R3, 0x4, R27 ;  /* 0x00000004031d7824 */ /* 0x000fe200078e021b */
[----:B--2---:R-:W-:Y:S02]  /*5c40*/  LEA R20, P6, R27, R32, 0x2 ;  /* 0x000000201b147211 */ /* 0x004fe400078c10ff */
[-C--:B------:R-:W-:Y:S01]  /*5c50*/  LEA.HI.X.SX32 R23, R25, R34.reuse, 0x2, P4 ;  /* 0x0000002219177211 */ /* 0x080fe200020f16ff */
[----:B------:R-:W-:Y:S01]  /*5c60*/  IMAD R25, R3, 0x4, R29 ;  /* 0x0000000403197824 */ /* 0x000fe200078e021d */
[----:B------:R-:W-:Y:S01]  /*5c70*/  LEA.HI.X.SX32 R21, R27, R34, 0x2, P6 ;  /* 0x000000221b157211 */ /* 0x000fe200030f16ff */
[----:B------:R2:W-:Y:S01]  /*5c80*/  @P3 STG.E desc[UR18][R16.64], R19 ;  /* 0x0000001310003986 */ /* 0x0005e2000c101912 */
[----:B---3--:R-:W-:Y:S01]  /*5c90*/  LEA R12, P6, R29, R32, 0x2 ;  /* 0x000000201d0c7211 */ /* 0x008fe200078c10ff */
[----:B------:R-:W-:Y:S01]  /*5ca0*/  IMAD R27, R3, 0x4, R25 ;  /* 0x00000004031b7824 */ /* 0x000fe200078e0219 */
[----:B------:R-:W-:Y:S01]  /*5cb0*/  ISETP.LT.AND P4, PT, R72, R77, !P0 ;  /* 0x0000004d4800720c */ /* 0x000fe20004781270 */
[----:B-1----:R1:W-:Y:S01]  /*5cc0*/  @P5 STG.E desc[UR18][R22.64], R4 ;  /* 0x0000000416005986 */ /* 0x0023e2000c101912 */
[----:B------:R-:W-:-:S02]  /*5cd0*/  LEA.HI.X.SX32 R13, R29, R34, 0x2, P6 ;  /* 0x000000221d0d7211 */ /* 0x000fc400030f16ff */
[-C--:B------:R-:W-:Y:S01]  /*5ce0*/  ISETP.LT.AND P5, PT, R68, R77.reuse, !P0 ;  /* 0x0000004d4400720c */ /* 0x080fe200047a1270 */
[----:B------:R3:W-:Y:S01]  /*5cf0*/  @P2 STG.E desc[UR18][R20.64], R8 ;  /* 0x0000000814002986 */ /* 0x0007e2000c101912 */
[----:B------:R-:W-:Y:S02]  /*5d00*/  LEA R14, P2, R25, R32, 0x2 ;  /* 0x00000020190e7211 */ /* 0x000fe400078410ff */
[----:B------:R-:W-:Y:S01]  /*5d10*/  ISETP.LT.AND P3, PT, R64, R77, !P0 ;  /* 0x0000004d4000720c */ /* 0x000fe20004761270 */
[----:B--2---:R-:W-:Y:S01]  /*5d20*/  IMAD R19, R3, 0x4, R27 ;  /* 0x0000000403137824 */ /* 0x004fe200078e021b */
[----:B------:R-:W-:Y:S02]  /*5d30*/  LEA.HI.X.SX32 R15, R25, R34, 0x2, P2 ;  /* 0x00000022190f7211 */ /* 0x000fe400010f16ff */
[-C--:B------:R-:W-:Y:S01]  /*5d40*/  LEA R16, P6, R27, R32.reuse, 0x2 ;  /* 0x000000201b107211 */ /* 0x080fe200078c10ff */
[----:B------:R-:W-:Y:S01]  /*5d50*/  IMAD R29, R3, 0x4, R19 ;  /* 0x00000004031d7824 */ /* 0x000fe200078e0213 */
[----:B------:R-:W-:-:S02]  /*5d60*/  LEA R2, P2, R19, R32, 0x2 ;  /* 0x0000002013027211 */ /* 0x000fc400078410ff */
[-C--:B------:R-:W-:Y:S01]  /*5d70*/  LEA.HI.X.SX32 R17, R27, R34.reuse, 0x2, P6 ;  /* 0x000000221b117211 */ /* 0x080fe200030f16ff */
[----:B-1----:R-:W-:Y:S01]  /*5d80*/  IMAD R23, R3, 0x4, R29 ;  /* 0x0000000403177824 */ /* 0x002fe200078e021d */
[----:B------:R-:W-:Y:S01]  /*5d90*/  LEA.HI.X.SX32 R3, R19, R34, 0x2, P2 ;  /* 0x0000002213037211 */ /* 0x000fe200010f16ff */
[----:B------:R3:W-:Y:S01]  /*5da0*/  @P5 STG.E desc[UR18][R12.64], R5 ;  /* 0x000000050c005986 */ /* 0x0007e2000c101912 */
[-C--:B------:R-:W-:Y:S02]  /*5db0*/  ISETP.LT.AND P2, PT, R62, R77.reuse, !P0 ;  /* 0x0000004d3e00720c */ /* 0x080fe40004741270 */
[----:B------:R-:W-:Y:S01]  /*5dc0*/  ISETP.LT.AND P0, PT, R66, R77, !P0 ;  /* 0x0000004d4200720c */ /* 0x000fe20004701270 */
[----:B------:R3:W-:Y:S01]  /*5dd0*/  @P4 STG.E desc[UR18][R14.64], R9 ;  /* 0x000000090e004986 */ /* 0x0007e2000c101912 */
[----:B------:R-:W-:-:S03]  /*5de0*/  LEA R18, P6, R29, R32, 0x2 ;  /* 0x000000201d127211 */ /* 0x000fc600078c10ff */
[----:B------:R3:W-:Y:S01]  /*5df0*/  @P3 STG.E desc[UR18][R16.64], R6 ;  /* 0x0000000610003986 */ /* 0x0007e2000c101912 */
[----:B------:R-:W-:Y:S02]  /*5e00*/  LEA.HI.X.SX32 R19, R29, R34, 0x2, P6 ;  /* 0x000000221d137211 */ /* 0x000fe400030f16ff */
[----:B------:R-:W-:-:S03]  /*5e10*/  LEA R32, P6, R23, R32, 0x2 ;  /* 0x0000002017207211 */ /* 0x000fc600078c10ff */
[----:B------:R3:W-:Y:S01]  /*5e20*/  @P2 STG.E desc[UR18][R2.64], R10 ;  /* 0x0000000a02002986 */ /* 0x0007e2000c101912 */
[----:B------:R-:W-:-:S03]  /*5e30*/  LEA.HI.X.SX32 R33, R23, R34, 0x2, P6 ;  /* 0x0000002217217211 */ /* 0x000fc600030f16ff */
[----:B------:R3:W-:Y:S01]  /*5e40*/  @P1 STG.E desc[UR18][R18.64], R7 ;  /* 0x0000000712001986 */ /* 0x0007e2000c101912 */
[----:B------:R-:W-:Y:S05]  /*5e50*/  @!P0 EXIT ;  /* 0x000000000000894d */ /* 0x000fea0003800000 */
[----:B------:R-:W-:Y:S01]  /*5e60*/  STG.E desc[UR18][R32.64], R11 ;  /* 0x0000000b20007986 */ /* 0x000fe2000c101912 */
[----:B------:R-:W-:Y:S05]  /*5e70*/  EXIT ;  /* 0x000000000000794d */ /* 0x000fea0003800000 */
.L_x_2:
[----:B------:R-:W-:-:S00]  /*5e80*/  BRA `(.L_x_2) ;  /* 0xfffffffc00fc7947 */ /* 0x000fc0000383ffff */
[----:B------:R-:W-:-:S00]  /*5e90*/  NOP ;  /* 0x0000000000007918 */ /* 0x000fc00000000000 */
        /* <DEDUP_REMOVED lines=14> */
.L_x_3:


//--------------------- .nv.shared.matmul_kernel  --------------------------
	.section	.nv.shared.matmul_kernel,"aw",@nobits
	.sectionflags	@""
	.align	16
	.zero		1024


//--------------------- .nv.shared.reserved.0     --------------------------
	.section	.nv.shared.reserved.0,"aw",@nobits
	.weak		__nv_reservedSMEM_offset_0_alias
	.size		__nv_reservedSMEM_offset_0_alias, 0, 0
	.other		__nv_reservedSMEM_offset_0_alias,@"STO_CUDA_RESERVED_SHARED STV_DEFAULT"
__nv_reservedSMEM_offset_0_alias:
	.zero		0


//--------------------- .nv.constant0.matmul_kernel --------------------------
	.section	.nv.constant0.matmul_kernel,"a",@progbits
	.sectionflags	@""
	.align	4
.nv.constant0.matmul_kernel:
	.zero		608


//--------------------- SYMBOLS --------------------------

	.type		.nv.reservedSmem.offset0,@object
	.size		.nv.reservedSmem.offset0,0x4
